	.target	sm_90a

	.elftype	@"ET_EXEC"


//--------------------- .note.nv.tkinfo           --------------------------
	.section	.note.nv.tkinfo,"",@"SHT_NOTE"
	.sectionflags	@"SHF_NOTE_NV_TKINFO"
	.tkinfo
        /*0018*/ 	.word	0x00000002
        /*0030*/ 	.string	""
        /*0030*/ 	.string	"ptxas"
        /*0030*/ 	.string	"Cuda compilation tools, release 13.0, V13.0.88"
        /*0030*/ 	.string	"Build cuda_13.0.r13.0/compiler.36424714_0"
        /*0030*/ 	.string	"-arch sm_90a -m 64 "



//--------------------- .note.nv.cuinfo           --------------------------
	.section	.note.nv.cuinfo,"",@"SHT_NOTE"
	.sectionflags	@"SHF_NOTE_NV_CUINFO"
        /*0018*/ 	.short	0x0002
        /*001a*/ 	.short	0x005a
        /*001c*/ 	.short	0x0082
	.zero		2


//--------------------- .nv.info                  --------------------------
	.section	.nv.info,"",@"SHT_CUDA_INFO"
	.align	4


	//----- nvinfo : EIATTR_REGCOUNT
	.align		4
        /*0000*/ 	.byte	0x04, 0x2f
        /*0002*/ 	.short	(.L_15 - .L_14)
	.align		4
.L_14:
        /*0004*/ 	.word	index@(_ZN7cutlass13device_kernelINS_4gemm6kernel13GemmUniversalIN4cute5tupleIJiiiiEEENS1_10collective13CollectiveMmaINS1_34MainloopSm90TmaGmmaWarpSpecializedILi2ENS5_IJNS4_1CILi1EEESB_SB_EEENS1_35KernelTmaWarpSpecializedCooperativeEEENS5_IJNSA_ILi128EEENSA_ILi64EEESF_EEENS_10tfloat32_tENS5_IJlSB_lEEESI_SJ_NS4_8TiledMMAINS4_8MMA_AtomIJNS4_4SM904GMMA29MMA_64x64x8_F32TF32TF32_SS_TNILNSN_7ScaleInE1ELSP_1EEEEEENS4_6LayoutINS5_IJNSA_ILi2EEESB_SB_EEENS5_IJSB_NSA_ILi0EEESV_EEEEENS5_IJNS4_10UnderscoreESY_SY_EEEEENS4_13SM90_TMA_LOADENS4_14ComposedLayoutINS4_7SwizzleILi3ELi4ELi3EEENS4_18smem_ptr_flag_bitsILi32EEENSS_INS5_IJNSA_ILi8EEENSA_ILi32EEEEEENS5_IJS18_SB_EEEEEEEvNS4_8identityES11_S1C_vS1D_EENS_8epilogue10collective6detail29Sm90TmaWarpSpecializedAdapterINS1G_15DefaultEpilogueISI_SJ_SJ_NS1F_6thread17LinearCombinationISI_Li1EffLNS1K_9ScaleType4KindE0ELNS_15FloatRoundStyleE2ESI_EENS1_15EpilogueDefaultEEEEEvvEEEEvNT_6ParamsE)
        /*0008*/ 	.word	0x000000a8


	//----- nvinfo : EIATTR_FRAME_SIZE
	.align		4
.L_15:
        /*000c*/ 	.byte	0x04, 0x11
        /*000e*/ 	.short	(.L_17 - .L_16)
	.align		4
.L_16:
        /*0010*/ 	.word	index@(_ZN7cutlass13device_kernelINS_4gemm6kernel13GemmUniversalIN4cute5tupleIJiiiiEEENS1_10collective13CollectiveMmaINS1_34MainloopSm90TmaGmmaWarpSpecializedILi2ENS5_IJNS4_1CILi1EEESB_SB_EEENS1_35KernelTmaWarpSpecializedCooperativeEEENS5_IJNSA_ILi128EEENSA_ILi64EEESF_EEENS_10tfloat32_tENS5_IJlSB_lEEESI_SJ_NS4_8TiledMMAINS4_8MMA_AtomIJNS4_4SM904GMMA29MMA_64x64x8_F32TF32TF32_SS_TNILNSN_7ScaleInE1ELSP_1EEEEEENS4_6LayoutINS5_IJNSA_ILi2EEESB_SB_EEENS5_IJSB_NSA_ILi0EEESV_EEEEENS5_IJNS4_10UnderscoreESY_SY_EEEEENS4_13SM90_TMA_LOADENS4_14ComposedLayoutINS4_7SwizzleILi3ELi4ELi3EEENS4_18smem_ptr_flag_bitsILi32EEENSS_INS5_IJNSA_ILi8EEENSA_ILi32EEEEEENS5_IJS18_SB_EEEEEEEvNS4_8identityES11_S1C_vS1D_EENS_8epilogue10collective6detail29Sm90TmaWarpSpecializedAdapterINS1G_15DefaultEpilogueISI_SJ_SJ_NS1F_6thread17LinearCombinationISI_Li1EffLNS1K_9ScaleType4KindE0ELNS_15FloatRoundStyleE2ESI_EENS1_15EpilogueDefaultEEEEEvvEEEEvNT_6ParamsE)
        /*0014*/ 	.word	0x00000000


	//----- nvinfo : EIATTR_MIN_STACK_SIZE
	.align		4
.L_17:
        /*0018*/ 	.byte	0x04, 0x12
        /*001a*/ 	.short	(.L_19 - .L_18)
	.align		4
.L_18:
        /*001c*/ 	.word	index@(_ZN7cutlass13device_kernelINS_4gemm6kernel13GemmUniversalIN4cute5tupleIJiiiiEEENS1_10collective13CollectiveMmaINS1_34MainloopSm90TmaGmmaWarpSpecializedILi2ENS5_IJNS4_1CILi1EEESB_SB_EEENS1_35KernelTmaWarpSpecializedCooperativeEEENS5_IJNSA_ILi128EEENSA_ILi64EEESF_EEENS_10tfloat32_tENS5_IJlSB_lEEESI_SJ_NS4_8TiledMMAINS4_8MMA_AtomIJNS4_4SM904GMMA29MMA_64x64x8_F32TF32TF32_SS_TNILNSN_7ScaleInE1ELSP_1EEEEEENS4_6LayoutINS5_IJNSA_ILi2EEESB_SB_EEENS5_IJSB_NSA_ILi0EEESV_EEEEENS5_IJNS4_10UnderscoreESY_SY_EEEEENS4_13SM90_TMA_LOADENS4_14ComposedLayoutINS4_7SwizzleILi3ELi4ELi3EEENS4_18smem_ptr_flag_bitsILi32EEENSS_INS5_IJNSA_ILi8EEENSA_ILi32EEEEEENS5_IJS18_SB_EEEEEEEvNS4_8identityES11_S1C_vS1D_EENS_8epilogue10collective6detail29Sm90TmaWarpSpecializedAdapterINS1G_15DefaultEpilogueISI_SJ_SJ_NS1F_6thread17LinearCombinationISI_Li1EffLNS1K_9ScaleType4KindE0ELNS_15FloatRoundStyleE2ESI_EENS1_15EpilogueDefaultEEEEEvvEEEEvNT_6ParamsE)
        /*0020*/ 	.word	0x00000000
.L_19:


//--------------------- .nv.compat                --------------------------
	.section	.nv.compat,"",@"SHT_CUDA_COMPAT_INFO"
	.align	4
        /*0000*/ 	.byte	0x02, 0x09, 0x01, 0x00, 0x02, 0x02, 0x04, 0x00, 0x02, 0x05, 0x05, 0x00, 0x03, 0x07, 0x01, 0x01
        /*0010*/ 	.byte	0x02, 0x03, 0x01, 0x00, 0x02, 0x06, 0x01, 0x00, 0x04, 0x0b, 0x08, 0x00, 0x00, 0x00, 0x00, 0x00
        /*0020*/ 	.byte	0x00, 0x00, 0x00, 0x00


//--------------------- .nv.info._ZN7cutlass13device_kernelINS_4gemm6kernel13GemmUniversalIN4cute5tupleIJiiiiEEENS1_10collective13CollectiveMmaINS1_34MainloopSm90TmaGmmaWarpSpecializedILi2ENS5_IJNS4_1CILi1EEESB_SB_EEENS1_35KernelTmaWarpSpecializedCooperativeEEENS5_IJNSA_ILi128EEENSA_ILi64EEESF_EEENS_10tfloat32_tENS5_IJlSB_lEEESI_SJ_NS4_8TiledMMAINS4_8MMA_AtomIJNS4_4SM904GMMA29MMA_64x64x8_F32TF32TF32_SS_TNILNSN_7ScaleInE1ELSP_1EEEEEENS4_6LayoutINS5_IJNSA_ILi2EEESB_SB_EEENS5_IJSB_NSA_ILi0EEESV_EEEEENS5_IJNS4_10UnderscoreESY_SY_EEEEENS4_13SM90_TMA_LOADENS4_14ComposedLayoutINS4_7SwizzleILi3ELi4ELi3EEENS4_18smem_ptr_flag_bitsILi32EEENSS_INS5_IJNSA_ILi8EEENSA_ILi32EEEEEENS5_IJS18_SB_EEEEEEEvNS4_8identityES11_S1C_vS1D_EENS_8epilogue10collective6detail29Sm90TmaWarpSpecializedAdapterINS1G_15DefaultEpilogueISI_SJ_SJ_NS1F_6thread17LinearCombinationISI_Li1EffLNS1K_9ScaleType4KindE0ELNS_15FloatRoundStyleE2ESI_EENS1_15EpilogueDefaultEEEEEvvEEEEvNT_6ParamsE --------------------------
	.section	.nv.info._ZN7cutlass13device_kernelINS_4gemm6kernel13GemmUniversalIN4cute5tupleIJiiiiEEENS1_10collective13CollectiveMmaINS1_34MainloopSm90TmaGmmaWarpSpecializedILi2ENS5_IJNS4_1CILi1EEESB_SB_EEENS1_35KernelTmaWarpSpecializedCooperativeEEENS5_IJNSA_ILi128EEENSA_ILi64EEESF_EEENS_10tfloat32_tENS5_IJlSB_lEEESI_SJ_NS4_8TiledMMAINS4_8MMA_AtomIJNS4_4SM904GMMA29MMA_64x64x8_F32TF32TF32_SS_TNILNSN_7ScaleInE1ELSP_1EEEEEENS4_6LayoutINS5_IJNSA_ILi2EEESB_SB_EEENS5_IJSB_NSA_ILi0EEESV_EEEEENS5_IJNS4_10UnderscoreESY_SY_EEEEENS4_13SM90_TMA_LOADENS4_14ComposedLayoutINS4_7SwizzleILi3ELi4ELi3EEENS4_18smem_ptr_flag_bitsILi32EEENSS_INS5_IJNSA_ILi8EEENSA_ILi32EEEEEENS5_IJS18_SB_EEEEEEEvNS4_8identityES11_S1C_vS1D_EENS_8epilogue10collective6detail29Sm90TmaWarpSpecializedAdapterINS1G_15DefaultEpilogueISI_SJ_SJ_NS1F_6thread17LinearCombinationISI_Li1EffLNS1K_9ScaleType4KindE0ELNS_15FloatRoundStyleE2ESI_EENS1_15EpilogueDefaultEEEEEvvEEEEvNT_6ParamsE,"",@"SHT_CUDA_INFO"
	.sectionflags	@""
	.align	4


	//----- nvinfo : EIATTR_CUDA_API_VERSION
	.align		4
        /*0000*/ 	.byte	0x04, 0x37
        /*0002*/ 	.short	(.L_21 - .L_20)
.L_20:
        /*0004*/ 	.word	0x00000082


	//----- nvinfo : EIATTR_KPARAM_INFO
	.align		4
.L_21:
        /*0008*/ 	.byte	0x04, 0x17
        /*000a*/ 	.short	(.L_23 - .L_22)
.L_22:
        /*000c*/ 	.word	0x00000000
        /*0010*/ 	.short	0x0000
        /*0012*/ 	.short	0x0070
        /*0014*/ 	.byte	0x00, 0xf0, 0x01, 0x10


	//----- nvinfo : EIATTR_SPARSE_MMA_MASK
	.align		4
.L_23:
        /*0018*/ 	.byte	0x03, 0x50
        /*001a*/ 	.short	0x0000


	//----- nvinfo : EIATTR_MAXREG_COUNT
	.align		4
        /*001c*/ 	.byte	0x03, 0x1b
        /*001e*/ 	.short	0x00a8


	//----- nvinfo : EIATTR_NUM_BARRIERS
	.align		4
        /*0020*/ 	.byte	0x02, 0x4c
        /*0022*/ 	.byte	0x01
	.zero		1


	//----- nvinfo : EIATTR_EXTERNS
	.align		4
        /*0024*/ 	.byte	0x04, 0x0f
        /*0026*/ 	.short	(.L_25 - .L_24)


	//   ....[0]....
	.align		4
.L_24:
        /*0028*/ 	.word	index@(__assertfail)


	//----- nvinfo : EIATTR_MERCURY_ISA_VERSION
	.align		4
.L_25:
        /*002c*/ 	.byte	0x03, 0x5f
        /*002e*/ 	.short	0x0101


	//----- nvinfo : EIATTR_INT_WARP_WIDE_INSTR_OFFSETS
	.align		4
        /*0030*/ 	.byte	0x04, 0x31
        /*0032*/ 	.short	(.L_27 - .L_26)


	//   ....[0]....
.L_26:
        /*0034*/ 	.word	0x00000370


	//   ....[1]....
        /*0038*/ 	.word	0x00000380


	//   ....[2]....
        /*003c*/ 	.word	0x000004a0


	//----- nvinfo : EIATTR_COOP_GROUP_MASK_REGIDS
	.align		4
.L_27:
        /*0040*/ 	.byte	0x04, 0x29
        /*0042*/ 	.short	(.L_29 - .L_28)


	//   ....[0]....
.L_28:
        /*0044*/ 	.word	0xffffffff


	//   ....[1]....
        /*0048*/ 	.word	0xffffffff


	//   ....[2]....
        /*004c*/ 	.word	0xffffffff


	//   ....[3]....
        /*0050*/ 	.word	0xffffffff


	//   ....[4]....
        /*0054*/ 	.word	0xffffffff


	//----- nvinfo : EIATTR_COOP_GROUP_INSTR_OFFSETS
	.align		4
.L_29:
        /*0058*/ 	.byte	0x04, 0x28
        /*005a*/ 	.short	(.L_31 - .L_30)


	//   ....[0]....
.L_30:
        /*005c*/ 	.word	0x00000060


	//   ....[1]....
        /*0060*/ 	.word	0x00000070


	//   ....[2]....
        /*0064*/ 	.word	0x00000130


	//   ....[3]....
        /*0068*/ 	.word	0x00000280


	//   ....[4]....
        /*006c*/ 	.word	0x00001180


	//----- nvinfo : EIATTR_REG_RECONFIG
	.align		4
.L_31:
        /*0070*/ 	.byte	0x01, 0x54
	.zero		2


	//----- nvinfo : EIATTR_SYSCALL_OFFSETS
	.align		4
        /*0074*/ 	.byte	0x04, 0x46
        /*0076*/ 	.short	(.L_33 - .L_32)


	//   ....[0]....
.L_32:
        /*0078*/ 	.word	0x00001370


	//----- nvinfo : EIATTR_MBARRIER_INSTR_OFFSETS
	.align		4
.L_33:
        /*007c*/ 	.byte	0x04, 0x39
        /*007e*/ 	.short	(.L_35 - .L_34)


	//   ....[0]....
.L_34:
        /*0080*/ 	.word	0x00000230
        /*0084*/ 	.word	0x000000ff
        /*0088*/ 	.word	0x00000000
        /*008c*/ 	.short	0x0100
        /*008e*/ 	.byte	0x08
	.zero		1


	//   ....[1]....
        /*0090*/ 	.word	0x00000240
        /*0094*/ 	.word	0x000000ff
        /*0098*/ 	.word	0x00000010
        /*009c*/ 	.short	0x0100
        /*009e*/ 	.byte	0x08
	.zero		1


	//   ....[2]....
        /*00a0*/ 	.word	0x00000250
        /*00a4*/ 	.word	0x000000ff
        /*00a8*/ 	.word	0x00000008
        /*00ac*/ 	.short	0x0100
        /*00ae*/ 	.byte	0x08
	.zero		1


	//   ....[3]....
        /*00b0*/ 	.word	0x00000260
        /*00b4*/ 	.word	0x000000ff
        /*00b8*/ 	.word	0x00000018
        /*00bc*/ 	.short	0x0100
        /*00be*/ 	.byte	0x08
	.zero		1


	//   ....[4]....
        /*00c0*/ 	.word	0x00000520
        /*00c4*/ 	.word	0x000000ff
        /*00c8*/ 	.word	0x00000030
        /*00cc*/ 	.short	0x0100
        /*00ce*/ 	.byte	0x08
	.zero		1


	//   ....[5]....
        /*00d0*/ 	.word	0x00000580
        /*00d4*/ 	.word	0x000000ff
        /*00d8*/ 	.word	0x00000038
        /*00dc*/ 	.short	0x0100
        /*00de*/ 	.byte	0x08
	.zero		1


	//   ....[6]....
        /*00e0*/ 	.word	0x000013f0
        /*00e4*/ 	.word	0x00000003
        /*00e8*/ 	.word	0x00000000
        /*00ec*/ 	.short	0x010a
        /*00ee*/ 	.byte	0x3f
	.zero		1


	//   ....[7]....
        /*00f0*/ 	.word	0x00001450
        /*00f4*/ 	.word	0x00000003
        /*00f8*/ 	.word	0x00000000
        /*00fc*/ 	.short	0x010a
        /*00fe*/ 	.byte	0x3f
	.zero		1


	//   ....[8]....
        /*0100*/ 	.word	0x00001d00
        /*0104*/ 	.word	0x000000ff
        /*0108*/ 	.word	0x00000000
        /*010c*/ 	.short	0x010a
        /*010e*/ 	.byte	0x04
	.zero		1


	//   ....[9]....
        /*0110*/ 	.word	0x00001d40
        /*0114*/ 	.word	0x000000ff
        /*0118*/ 	.word	0x00000000
        /*011c*/ 	.short	0x010a
        /*011e*/ 	.byte	0x04
	.zero		1


	//   ....[10]....
        /*0120*/ 	.word	0x000024e0
        /*0124*/ 	.word	0x000000ff
        /*0128*/ 	.word	0x00000000
        /*012c*/ 	.short	0x0101
        /*012e*/ 	.byte	0x0a
	.zero		1


	//   ....[11]....
        /*0130*/ 	.word	0x000026a0
        /*0134*/ 	.word	0x000000ff
        /*0138*/ 	.word	0x00000000
        /*013c*/ 	.short	0x0101
        /*013e*/ 	.byte	0x04
	.zero		1


	//   ....[12]....
        /*0140*/ 	.word	0x000059c0
        /*0144*/ 	.word	0x0000000e
        /*0148*/ 	.word	0x00000010
        /*014c*/ 	.short	0x010a
        /*014e*/ 	.byte	0x3f
	.zero		1


	//   ....[13]....
        /*0150*/ 	.word	0x00005fb0
        /*0154*/ 	.word	0x00000005
        /*0158*/ 	.word	0x00000038
        /*015c*/ 	.short	0x0101
        /*015e*/ 	.byte	0x3f
	.zero		1


	//   ....[14]....
        /*0160*/ 	.word	0x000066c0
        /*0164*/ 	.word	0x00000007
        /*0168*/ 	.word	0x00000000
        /*016c*/ 	.short	0x010a
        /*016e*/ 	.byte	0x3f
	.zero		1


	//   ....[15]....
        /*0170*/ 	.word	0x00006740
        /*0174*/ 	.word	0x00000003
        /*0178*/ 	.word	0x00000000
        /*017c*/ 	.short	0x010a
        /*017e*/ 	.byte	0x3f
	.zero		1


	//   ....[16]....
        /*0180*/ 	.word	0x000067a0
        /*0184*/ 	.word	0x00000003
        /*0188*/ 	.word	0x00000000
        /*018c*/ 	.short	0x010a
        /*018e*/ 	.byte	0x3f
	.zero		1


	//   ....[17]....
        /*0190*/ 	.word	0x00006800
        /*0194*/ 	.word	0x00000004
        /*0198*/ 	.word	0x00000000
        /*019c*/ 	.short	0x010a
        /*019e*/ 	.byte	0x3f
	.zero		1


	//   ....[18]....
        /*01a0*/ 	.word	0x000068d0
        /*01a4*/ 	.word	0x0000000e
        /*01a8*/ 	.word	0x00000010
        /*01ac*/ 	.short	0x010a
        /*01ae*/ 	.byte	0x3f
	.zero		1


	//   ....[19]....
        /*01b0*/ 	.word	0x000069a0
        /*01b4*/ 	.word	0x00000007
        /*01b8*/ 	.word	0x00000000
        /*01bc*/ 	.short	0x010a
        /*01be*/ 	.byte	0x3f
	.zero		1


	//----- nvinfo : EIATTR_NUM_MBARRIERS
	.align		4
.L_35:
        /*01c0*/ 	.byte	0x03, 0x38
        /*01c2*/ 	.short	0x0006


	//----- nvinfo : EIATTR_EXIT_INSTR_OFFSETS
	.align		4
        /*01c4*/ 	.byte	0x04, 0x1c
        /*01c6*/ 	.short	(.L_37 - .L_36)


	//   ....[0]....
.L_36:
        /*01c8*/ 	.word	0x00000620


	//   ....[1]....
        /*01cc*/ 	.word	0x00000ee0


	//   ....[2]....
        /*01d0*/ 	.word	0x000050a0


	//   ....[3]....
        /*01d4*/ 	.word	0x000056d0


	//   ....[4]....
        /*01d8*/ 	.word	0x00006790


	//----- nvinfo : EIATTR_MAX_THREADS
	.align		4
.L_37:
        /*01dc*/ 	.byte	0x04, 0x05
        /*01de*/ 	.short	(.L_39 - .L_38)
.L_38:
        /*01e0*/ 	.word	0x00000180
        /*01e4*/ 	.word	0x00000001
        /*01e8*/ 	.word	0x00000001


	//----- nvinfo : EIATTR_CRS_STACK_SIZE
	.align		4
.L_39:
        /*01ec*/ 	.byte	0x04, 0x1e
        /*01ee*/ 	.short	(.L_41 - .L_40)
.L_40:
        /*01f0*/ 	.word	0x00000000


	//----- nvinfo : EIATTR_CBANK_PARAM_SIZE
	.align		4
.L_41:
        /*01f4*/ 	.byte	0x03, 0x19
        /*01f6*/ 	.short	0x0470


	//----- nvinfo : EIATTR_PARAM_CBANK
	.align		4
        /*01f8*/ 	.byte	0x04, 0x0a
        /*01fa*/ 	.short	(.L_43 - .L_42)
	.align		4
.L_42:
        /*01fc*/ 	.word	index@(.nv.constant0._ZN7cutlass13device_kernelINS_4gemm6kernel13GemmUniversalIN4cute5tupleIJiiiiEEENS1_10collective13CollectiveMmaINS1_34MainloopSm90TmaGmmaWarpSpecializedILi2ENS5_IJNS4_1CILi1EEESB_SB_EEENS1_35KernelTmaWarpSpecializedCooperativeEEENS5_IJNSA_ILi128EEENSA_ILi64EEESF_EEENS_10tfloat32_tENS5_IJlSB_lEEESI_SJ_NS4_8TiledMMAINS4_8MMA_AtomIJNS4_4SM904GMMA29MMA_64x64x8_F32TF32TF32_SS_TNILNSN_7ScaleInE1ELSP_1EEEEEENS4_6LayoutINS5_IJNSA_ILi2EEESB_SB_EEENS5_IJSB_NSA_ILi0EEESV_EEEEENS5_IJNS4_10UnderscoreESY_SY_EEEEENS4_13SM90_TMA_LOADENS4_14ComposedLayoutINS4_7SwizzleILi3ELi4ELi3EEENS4_18smem_ptr_flag_bitsILi32EEENSS_INS5_IJNSA_ILi8EEENSA_ILi32EEEEEENS5_IJS18_SB_EEEEEEEvNS4_8identityES11_S1C_vS1D_EENS_8epilogue10collective6detail29Sm90TmaWarpSpecializedAdapterINS1G_15DefaultEpilogueISI_SJ_SJ_NS1F_6thread17LinearCombinationISI_Li1EffLNS1K_9ScaleType4KindE0ELNS_15FloatRoundStyleE2ESI_EENS1_15EpilogueDefaultEEEEEvvEEEEvNT_6ParamsE)
        /*0200*/ 	.short	0x0210
        /*0202*/ 	.short	0x0470


	//----- nvinfo : EIATTR_SW_WAR
	.align		4
.L_43:
        /*0204*/ 	.byte	0x04, 0x36
        /*0206*/ 	.short	(.L_45 - .L_44)
.L_44:
        /*0208*/ 	.word	0x00000008
.L_45:


//--------------------- .nv.callgraph             --------------------------
	.section	.nv.callgraph,"",@"SHT_CUDA_CALLGRAPH"
	.align	4
	.sectionentsize	8
	.align		4
        /*0000*/ 	.word	0x00000000
	.align		4
        /*0004*/ 	.word	0xffffffff
	.align		4
        /*0008*/ 	.word	index@(_ZN7cutlass13device_kernelINS_4gemm6kernel13GemmUniversalIN4cute5tupleIJiiiiEEENS1_10collective13CollectiveMmaINS1_34MainloopSm90TmaGmmaWarpSpecializedILi2ENS5_IJNS4_1CILi1EEESB_SB_EEENS1_35KernelTmaWarpSpecializedCooperativeEEENS5_IJNSA_ILi128EEENSA_ILi64EEESF_EEENS_10tfloat32_tENS5_IJlSB_lEEESI_SJ_NS4_8TiledMMAINS4_8MMA_AtomIJNS4_4SM904GMMA29MMA_64x64x8_F32TF32TF32_SS_TNILNSN_7ScaleInE1ELSP_1EEEEEENS4_6LayoutINS5_IJNSA_ILi2EEESB_SB_EEENS5_IJSB_NSA_ILi0EEESV_EEEEENS5_IJNS4_10UnderscoreESY_SY_EEEEENS4_13SM90_TMA_LOADENS4_14ComposedLayoutINS4_7SwizzleILi3ELi4ELi3EEENS4_18smem_ptr_flag_bitsILi32EEENSS_INS5_IJNSA_ILi8EEENSA_ILi32EEEEEENS5_IJS18_SB_EEEEEEEvNS4_8identityES11_S1C_vS1D_EENS_8epilogue10collective6detail29Sm90TmaWarpSpecializedAdapterINS1G_15DefaultEpilogueISI_SJ_SJ_NS1F_6thread17LinearCombinationISI_Li1EffLNS1K_9ScaleType4KindE0ELNS_15FloatRoundStyleE2ESI_EENS1_15EpilogueDefaultEEEEEvvEEEEvNT_6ParamsE)
	.align		4
        /*000c*/ 	.word	index@(__assertfail)
	.align		4
        /*0010*/ 	.word	0x00000000
	.align		4
        /*0014*/ 	.word	0xfffffffe
	.align		4
        /*0018*/ 	.word	0x00000000
	.align		4
        /*001c*/ 	.word	0xfffffffd
	.align		4
        /*0020*/ 	.word	0x00000000
	.align		4
        /*0024*/ 	.word	0xfffffffc


//--------------------- .nv.constant4             --------------------------
	.section	.nv.constant4,"a",@progbits
	.align	8
	.align		8
.nv.constant4:
        /*0000*/ 	.dword	__assertfail
	.align		8
        /*0008*/ 	.dword	__unnamed_1
	.align		8
        /*0010*/ 	.dword	_ZN40_INTERNAL_58e22180_4_k_cu_c988e2a3_308164cuda3std3__45__cpo5beginE
	.align		8
        /*0018*/ 	.dword	_ZN40_INTERNAL_58e22180_4_k_cu_c988e2a3_308164cuda3std3__45__cpo3endE
	.align		8
        /*0020*/ 	.dword	_ZN40_INTERNAL_58e22180_4_k_cu_c988e2a3_308164cuda3std3__45__cpo6cbeginE
	.align		8
        /*0028*/ 	.dword	_ZN40_INTERNAL_58e22180_4_k_cu_c988e2a3_308164cuda3std3__45__cpo4cendE
	.align		8
        /*0030*/ 	.dword	_ZN40_INTERNAL_58e22180_4_k_cu_c988e2a3_308164cuda3std3__442_GLOBAL__N__58e22180_4_k_cu_c988e2a3_308166ignoreE
	.align		8
        /*0038*/ 	.dword	_ZN40_INTERNAL_58e22180_4_k_cu_c988e2a3_308164cuda3std3__419piecewise_constructE
	.align		8
        /*0040*/ 	.dword	_ZN40_INTERNAL_58e22180_4_k_cu_c988e2a3_308164cuda3std3__48in_placeE
	.align		8
        /*0048*/ 	.dword	_ZN40_INTERNAL_58e22180_4_k_cu_c988e2a3_308164cuda3std6ranges3__45__cpo4swapE
	.align		8
        /*0050*/ 	.dword	_ZN40_INTERNAL_58e22180_4_k_cu_c988e2a3_308164cuda3std6ranges3__45__cpo9iter_moveE
	.align		8
        /*0058*/ 	.dword	_ZN40_INTERNAL_58e22180_4_k_cu_c988e2a3_308164cute7productE
	.align		8
        /*0060*/ 	.dword	_ZN40_INTERNAL_58e22180_4_k_cu_c988e2a3_308164cute1_E
	.align		8
        /*0068*/ 	.dword	$str$22
	.align		8
        /*0070*/ 	.dword	$str$23


//--------------------- .text._ZN7cutlass13device_kernelINS_4gemm6kernel13GemmUniversalIN4cute5tupleIJiiiiEEENS1_10collective13CollectiveMmaINS1_34MainloopSm90TmaGmmaWarpSpecializedILi2ENS5_IJNS4_1CILi1EEESB_SB_EEENS1_35KernelTmaWarpSpecializedCooperativeEEENS5_IJNSA_ILi128EEENSA_ILi64EEESF_EEENS_10tfloat32_tENS5_IJlSB_lEEESI_SJ_NS4_8TiledMMAINS4_8MMA_AtomIJNS4_4SM904GMMA29MMA_64x64x8_F32TF32TF32_SS_TNILNSN_7ScaleInE1ELSP_1EEEEEENS4_6LayoutINS5_IJNSA_ILi2EEESB_SB_EEENS5_IJSB_NSA_ILi0EEESV_EEEEENS5_IJNS4_10UnderscoreESY_SY_EEEEENS4_13SM90_TMA_LOADENS4_14ComposedLayoutINS4_7SwizzleILi3ELi4ELi3EEENS4_18smem_ptr_flag_bitsILi32EEENSS_INS5_IJNSA_ILi8EEENSA_ILi32EEEEEENS5_IJS18_SB_EEEEEEEvNS4_8identityES11_S1C_vS1D_EENS_8epilogue10collective6detail29Sm90TmaWarpSpecializedAdapterINS1G_15DefaultEpilogueISI_SJ_SJ_NS1F_6thread17LinearCombinationISI_Li1EffLNS1K_9ScaleType4KindE0ELNS_15FloatRoundStyleE2ESI_EENS1_15EpilogueDefaultEEEEEvvEEEEvNT_6ParamsE --------------------------
	.section	.text._ZN7cutlass13device_kernelINS_4gemm6kernel13GemmUniversalIN4cute5tupleIJiiiiEEENS1_10collective13CollectiveMmaINS1_34MainloopSm90TmaGmmaWarpSpecializedILi2ENS5_IJNS4_1CILi1EEESB_SB_EEENS1_35KernelTmaWarpSpecializedCooperativeEEENS5_IJNSA_ILi128EEENSA_ILi64EEESF_EEENS_10tfloat32_tENS5_IJlSB_lEEESI_SJ_NS4_8TiledMMAINS4_8MMA_AtomIJNS4_4SM904GMMA29MMA_64x64x8_F32TF32TF32_SS_TNILNSN_7ScaleInE1ELSP_1EEEEEENS4_6LayoutINS5_IJNSA_ILi2EEESB_SB_EEENS5_IJSB_NSA_ILi0EEESV_EEEEENS5_IJNS4_10UnderscoreESY_SY_EEEEENS4_13SM90_TMA_LOADENS4_14ComposedLayoutINS4_7SwizzleILi3ELi4ELi3EEENS4_18smem_ptr_flag_bitsILi32EEENSS_INS5_IJNSA_ILi8EEENSA_ILi32EEEEEENS5_IJS18_SB_EEEEEEEvNS4_8identityES11_S1C_vS1D_EENS_8epilogue10collective6detail29Sm90TmaWarpSpecializedAdapterINS1G_15DefaultEpilogueISI_SJ_SJ_NS1F_6thread17LinearCombinationISI_Li1EffLNS1K_9ScaleType4KindE0ELNS_15FloatRoundStyleE2ESI_EENS1_15EpilogueDefaultEEEEEvvEEEEvNT_6ParamsE,"ax",@progbits
	.align	128
.text._ZN7cutlass13device_kernelINS_4gemm6kernel13GemmUniversalIN4cute5tupleIJiiiiEEENS1_10collective13CollectiveMmaINS1_34MainloopSm90TmaGmmaWarpSpecializedILi2ENS5_IJNS4_1CILi1EEESB_SB_EEENS1_35KernelTmaWarpSpecializedCooperativeEEENS5_IJNSA_ILi128EEENSA_ILi64EEESF_EEENS_10tfloat32_tENS5_IJlSB_lEEESI_SJ_NS4_8TiledMMAINS4_8MMA_AtomIJNS4_4SM904GMMA29MMA_64x64x8_F32TF32TF32_SS_TNILNSN_7ScaleInE1ELSP_1EEEEEENS4_6LayoutINS5_IJNSA_ILi2EEESB_SB_EEENS5_IJSB_NSA_ILi0EEESV_EEEEENS5_IJNS4_10UnderscoreESY_SY_EEEEENS4_13SM90_TMA_LOADENS4_14ComposedLayoutINS4_7SwizzleILi3ELi4ELi3EEENS4_18smem_ptr_flag_bitsILi32EEENSS_INS5_IJNSA_ILi8EEENSA_ILi32EEEEEENS5_IJS18_SB_EEEEEEEvNS4_8identityES11_S1C_vS1D_EENS_8epilogue10collective6detail29Sm90TmaWarpSpecializedAdapterINS1G_15DefaultEpilogueISI_SJ_SJ_NS1F_6thread17LinearCombinationISI_Li1EffLNS1K_9ScaleType4KindE0ELNS_15FloatRoundStyleE2ESI_EENS1_15EpilogueDefaultEEEEEvvEEEEvNT_6ParamsE:
        .type           _ZN7cutlass13device_kernelINS_4gemm6kernel13GemmUniversalIN4cute5tupleIJiiiiEEENS1_10collective13CollectiveMmaINS1_34MainloopSm90TmaGmmaWarpSpecializedILi2ENS5_IJNS4_1CILi1EEESB_SB_EEENS1_35KernelTmaWarpSpecializedCooperativeEEENS5_IJNSA_ILi128EEENSA_ILi64EEESF_EEENS_10tfloat32_tENS5_IJlSB_lEEESI_SJ_NS4_8TiledMMAINS4_8MMA_AtomIJNS4_4SM904GMMA29MMA_64x64x8_F32TF32TF32_SS_TNILNSN_7ScaleInE1ELSP_1EEEEEENS4_6LayoutINS5_IJNSA_ILi2EEESB_SB_EEENS5_IJSB_NSA_ILi0EEESV_EEEEENS5_IJNS4_10UnderscoreESY_SY_EEEEENS4_13SM90_TMA_LOADENS4_14ComposedLayoutINS4_7SwizzleILi3ELi4ELi3EEENS4_18smem_ptr_flag_bitsILi32EEENSS_INS5_IJNSA_ILi8EEENSA_ILi32EEEEEENS5_IJS18_SB_EEEEEEEvNS4_8identityES11_S1C_vS1D_EENS_8epilogue10collective6detail29Sm90TmaWarpSpecializedAdapterINS1G_15DefaultEpilogueISI_SJ_SJ_NS1F_6thread17LinearCombinationISI_Li1EffLNS1K_9ScaleType4KindE0ELNS_15FloatRoundStyleE2ESI_EENS1_15EpilogueDefaultEEEEEvvEEEEvNT_6ParamsE,@function
        .size           _ZN7cutlass13device_kernelINS_4gemm6kernel13GemmUniversalIN4cute5tupleIJiiiiEEENS1_10collective13CollectiveMmaINS1_34MainloopSm90TmaGmmaWarpSpecializedILi2ENS5_IJNS4_1CILi1EEESB_SB_EEENS1_35KernelTmaWarpSpecializedCooperativeEEENS5_IJNSA_ILi128EEENSA_ILi64EEESF_EEENS_10tfloat32_tENS5_IJlSB_lEEESI_SJ_NS4_8TiledMMAINS4_8MMA_AtomIJNS4_4SM904GMMA29MMA_64x64x8_F32TF32TF32_SS_TNILNSN_7ScaleInE1ELSP_1EEEEEENS4_6LayoutINS5_IJNSA_ILi2EEESB_SB_EEENS5_IJSB_NSA_ILi0EEESV_EEEEENS5_IJNS4_10UnderscoreESY_SY_EEEEENS4_13SM90_TMA_LOADENS4_14ComposedLayoutINS4_7SwizzleILi3ELi4ELi3EEENS4_18smem_ptr_flag_bitsILi32EEENSS_INS5_IJNSA_ILi8EEENSA_ILi32EEEEEENS5_IJS18_SB_EEEEEEEvNS4_8identityES11_S1C_vS1D_EENS_8epilogue10collective6detail29Sm90TmaWarpSpecializedAdapterINS1G_15DefaultEpilogueISI_SJ_SJ_NS1F_6thread17LinearCombinationISI_Li1EffLNS1K_9ScaleType4KindE0ELNS_15FloatRoundStyleE2ESI_EENS1_15EpilogueDefaultEEEEEvvEEEEvNT_6ParamsE,(.L_x_126 - _ZN7cutlass13device_kernelINS_4gemm6kernel13GemmUniversalIN4cute5tupleIJiiiiEEENS1_10collective13CollectiveMmaINS1_34MainloopSm90TmaGmmaWarpSpecializedILi2ENS5_IJNS4_1CILi1EEESB_SB_EEENS1_35KernelTmaWarpSpecializedCooperativeEEENS5_IJNSA_ILi128EEENSA_ILi64EEESF_EEENS_10tfloat32_tENS5_IJlSB_lEEESI_SJ_NS4_8TiledMMAINS4_8MMA_AtomIJNS4_4SM904GMMA29MMA_64x64x8_F32TF32TF32_SS_TNILNSN_7ScaleInE1ELSP_1EEEEEENS4_6LayoutINS5_IJNSA_ILi2EEESB_SB_EEENS5_IJSB_NSA_ILi0EEESV_EEEEENS5_IJNS4_10UnderscoreESY_SY_EEEEENS4_13SM90_TMA_LOADENS4_14ComposedLayoutINS4_7SwizzleILi3ELi4ELi3EEENS4_18smem_ptr_flag_bitsILi32EEENSS_INS5_IJNSA_ILi8EEENSA_ILi32EEEEEENS5_IJS18_SB_EEEEEEEvNS4_8identityES11_S1C_vS1D_EENS_8epilogue10collective6detail29Sm90TmaWarpSpecializedAdapterINS1G_15DefaultEpilogueISI_SJ_SJ_NS1F_6thread17LinearCombinationISI_Li1EffLNS1K_9ScaleType4KindE0ELNS_15FloatRoundStyleE2ESI_EENS1_15EpilogueDefaultEEEEEvvEEEEvNT_6ParamsE)
        .other          _ZN7cutlass13device_kernelINS_4gemm6kernel13GemmUniversalIN4cute5tupleIJiiiiEEENS1_10collective13CollectiveMmaINS1_34MainloopSm90TmaGmmaWarpSpecializedILi2ENS5_IJNS4_1CILi1EEESB_SB_EEENS1_35KernelTmaWarpSpecializedCooperativeEEENS5_IJNSA_ILi128EEENSA_ILi64EEESF_EEENS_10tfloat32_tENS5_IJlSB_lEEESI_SJ_NS4_8TiledMMAINS4_8MMA_AtomIJNS4_4SM904GMMA29MMA_64x64x8_F32TF32TF32_SS_TNILNSN_7ScaleInE1ELSP_1EEEEEENS4_6LayoutINS5_IJNSA_ILi2EEESB_SB_EEENS5_IJSB_NSA_ILi0EEESV_EEEEENS5_IJNS4_10UnderscoreESY_SY_EEEEENS4_13SM90_TMA_LOADENS4_14ComposedLayoutINS4_7SwizzleILi3ELi4ELi3EEENS4_18smem_ptr_flag_bitsILi32EEENSS_INS5_IJNSA_ILi8EEENSA_ILi32EEEEEENS5_IJS18_SB_EEEEEEEvNS4_8identityES11_S1C_vS1D_EENS_8epilogue10collective6detail29Sm90TmaWarpSpecializedAdapterINS1G_15DefaultEpilogueISI_SJ_SJ_NS1F_6thread17LinearCombinationISI_Li1EffLNS1K_9ScaleType4KindE0ELNS_15FloatRoundStyleE2ESI_EENS1_15EpilogueDefaultEEEEEvvEEEEvNT_6ParamsE,@"STO_CUDA_ENTRY STV_DEFAULT"
_ZN7cutlass13device_kernelINS_4gemm6kernel13GemmUniversalIN4cute5tupleIJiiiiEEENS1_10collective13CollectiveMmaINS1_34MainloopSm90TmaGmmaWarpSpecializedILi2ENS5_IJNS4_1CILi1EEESB_SB_EEENS1_35KernelTmaWarpSpecializedCooperativeEEENS5_IJNSA_ILi128EEENSA_ILi64EEESF_EEENS_10tfloat32_tENS5_IJlSB_lEEESI_SJ_NS4_8TiledMMAINS4_8MMA_AtomIJNS4_4SM904GMMA29MMA_64x64x8_F32TF32TF32_SS_TNILNSN_7ScaleInE1ELSP_1EEEEEENS4_6LayoutINS5_IJNSA_ILi2EEESB_SB_EEENS5_IJSB_NSA_ILi0EEESV_EEEEENS5_IJNS4_10UnderscoreESY_SY_EEEEENS4_13SM90_TMA_LOADENS4_14ComposedLayoutINS4_7SwizzleILi3ELi4ELi3EEENS4_18smem_ptr_flag_bitsILi32EEENSS_INS5_IJNSA_ILi8EEENSA_ILi32EEEEEENS5_IJS18_SB_EEEEEEEvNS4_8identityES11_S1C_vS1D_EENS_8epilogue10collective6detail29Sm90TmaWarpSpecializedAdapterINS1G_15DefaultEpilogueISI_SJ_SJ_NS1F_6thread17LinearCombinationISI_Li1EffLNS1K_9ScaleType4KindE0ELNS_15FloatRoundStyleE2ESI_EENS1_15EpilogueDefaultEEEEEvvEEEEvNT_6ParamsE:
[----:B------:R-:W0:Y:S01]  /*0000*/  LDC R1, c[0x0][0x28] ;  /* 0x00000a00ff017b82 */ /* 0x000e220000000800 */
[----:B------:R-:W1:Y:S01]  /*0010*/  S2R R4, SR_TID.X ;  /* 0x0000000000047919 */ /* 0x000e620000002100 */
[----:B------:R-:W-:Y:S01]  /*0020*/  ELECT P0, URZ, PT ;  /* 0x00000000003f782f */ /* 0x000fe20003800000 */
[----:B------:R-:W-:Y:S01]  /*0030*/  BSSY B0, `(.L_x_0) ;  /* 0x000000f000007945 */ /* 0x000fe20003800000 */
[--C-:B-1----:R-:W-:Y:S02]  /*0040*/  SHF.R.U32.HI R0, RZ, 0x5, R4.reuse ;  /* 0x00000005ff007819 */ /* 0x102fe40000011604 */
[----:B------:R-:W-:-:S03]  /*0050*/  SHF.R.U32.HI R14, RZ, 0x7, R4 ;  /* 0x00000007ff0e7819 */ /* 0x000fc60000011604 */
[----:B------:R-:W1:Y:S04]  /*0060*/  SHFL.IDX PT, R5, R0, RZ, 0x1f ;  /* 0x00001fff00057589 */ /* 0x000e6800000e0000 */
[----:B------:R2:W3:Y:S01]  /*0070*/  SHFL.IDX PT, R10, R14, RZ, 0x1f ;  /* 0x00001fff0e0a7589 */ /* 0x0004e200000e0000 */
[----:B-1----:R-:W-:-:S13]  /*0080*/  ISETP.NE.OR P0, PT, R5, RZ, !P0 ;  /* 0x000000ff0500720c */ /* 0x002fda0004705670 */
[----:B0-23--:R-:W-:Y:S05]  /*0090*/  @P0 BRA `(.L_x_1) ;  /* 0x0000000000200947 */ /* 0x00dfea0003800000 */
[----:B------:R-:W-:Y:S02]  /*00a0*/  ULDC.64 UR4, c[0x0][0x198] ;  /* 0x0000660000047ab9 */ /* 0x000fe40000000a00 */
[----:B------:R-:W-:Y:S02]  /*00b0*/  UIADD3 UR6, UP0, UR4, 0xf0, URZ ;  /* 0x000000f004067890 */ /* 0x000fe4000ff1e03f */
[----:B------:R-:W-:Y:S02]  /*00c0*/  UIADD3 UR4, UP1, UR4, 0x1f0, URZ ;  /* 0x000001f004047890 */ /* 0x000fe4000ff3e03f */
[----:B------:R-:W-:Y:S02]  /*00d0*/  UIADD3.X UR7, URZ, UR5, URZ, UP0, !UPT ;  /* 0x000000053f077290 */ /* 0x000fe400087fe43f */
[----:B------:R-:W-:-:S07]  /*00e0*/  UIADD3.X UR5, URZ, UR5, URZ, UP1, !UPT ;  /* 0x000000053f057290 */ /* 0x000fce0008ffe43f */
[----:B------:R0:W-:Y:S02]  /*00f0*/  UTMACCTL.PF [UR6] ;  /* 0x00000000060079b9 */ /* 0x0001e40008040000 */
[----:B------:R0:W-:Y:S02]  /*0100*/  UTMACCTL.PF [UR4] ;  /* 0x00000000040079b9 */ /* 0x0001e40008040000 */
[----:B0-----:R-:W-:Y:S01]  /*0110*/  NOP ;  /* 0x0000000000007918 */ /* 0x001fe20000000000 */
.L_x_1:
[----:B------:R-:W-:Y:S05]  /*0120*/  BSYNC B0 ;  /* 0x0000000000007941 */ /* 0x000fea0003800000 */
.L_x_0:
[----:B------:R-:W0:Y:S02]  /*0130*/  SHFL.IDX PT, R2, R0, RZ, 0x1f ;  /* 0x00001fff00027589 */ /* 0x000e2400000e0000 */
[----:B0-----:R-:W-:-:S13]  /*0140*/  ISETP.NE.AND P0, PT, R2, RZ, PT ;  /* 0x000000ff0200720c */ /* 0x001fda0003f05270 */
[----:B------:R-:W-:Y:S05]  /*0150*/  @P0 BRA `(.L_x_2) ;  /* 0x0000000000480947 */ /* 0x000fea0003800000 */
[----:B------:R-:W0:Y:S01]  /*0160*/  S2UR UR8, SR_CgaCtaId ;  /* 0x00000000000879c3 */ /* 0x000e220000008800 */
[----:B------:R-:W-:Y:S01]  /*0170*/  UMOV UR4, 0x400 ;  /* 0x0000040000047882 */ /* 0x000fe20000000000 */
[----:B------:R-:W-:Y:S01]  /*0180*/  UMOV UR5, 0x1 ;  /* 0x0000000100057882 */ /* 0x000fe20000000000 */
[----:B------:R-:W-:Y:S01]  /*0190*/  UMOV UR6, 0x100 ;  /* 0x0000010000067882 */ /* 0x000fe20000000000 */
[----:B------:R-:W-:Y:S01]  /*01a0*/  ELECT P0, URZ, PT ;  /* 0x00000000003f782f */ /* 0x000fe20003800000 */
[----:B------:R-:W-:-:S04]  /*01b0*/  UIADD3 UR6, -UR6, 0x100000, URZ ;  /* 0x0010000006067890 */ /* 0x000fc8000fffe13f */
[----:B------:R-:W-:Y:S02]  /*01c0*/  USHF.L.U32 UR7, UR6, 0xb, URZ ;  /* 0x0000000b06077899 */ /* 0x000fe4000800063f */
[----:B------:R-:W-:Y:S02]  /*01d0*/  USHF.L.U32 UR6, UR6, 0x1, URZ ;  /* 0x0000000106067899 */ /* 0x000fe4000800063f */
[----:B0-----:R-:W-:Y:S02]  /*01e0*/  ULEA UR8, UR8, UR4, 0x18 ;  /* 0x0000000408087291 */ /* 0x001fe4000f8ec03f */
[----:B------:R-:W-:-:S04]  /*01f0*/  UIADD3 UR4, -UR5, 0x100000, URZ ;  /* 0x0010000005047890 */ /* 0x000fc8000fffe13f */
[----:B------:R-:W-:Y:S02]  /*0200*/  USHF.L.U32 UR5, UR4, 0xb, URZ ;  /* 0x0000000b04057899 */ /* 0x000fe4000800063f */
[----:B------:R-:W-:Y:S01]  /*0210*/  USHF.L.U32 UR4, UR4, 0x1, URZ ;  /* 0x0000000104047899 */ /* 0x000fe2000800063f */
[----:B------:R-:W0:Y:S11]  /*0220*/  FENCE.VIEW.ASYNC.S ;  /* 0x00000000000073c6 */ /* 0x000e360000000000 */
[----:B0-----:R0:W1:Y:S01]  /*0230*/  SYNCS.EXCH.64 URZ, [UR8], UR4 ;  /* 0x00000004083f75b2 */ /* 0x0010620008000100 */
[----:B------:R0:W2:Y:S01]  /*0240*/  SYNCS.EXCH.64 URZ, [UR8+0x10], UR6 ;  /* 0x00001006083f75b2 */ /* 0x0000a20008000100 */
[----:B------:R0:W3:Y:S01]  /*0250*/  SYNCS.EXCH.64 URZ, [UR8+0x8], UR4 ;  /* 0x00000804083f75b2 */ /* 0x0000e20008000100 */
[----:B------:R0:W4:Y:S01]  /*0260*/  SYNCS.EXCH.64 URZ, [UR8+0x18], UR6 ;  /* 0x00001806083f75b2 */ /* 0x0001220008000100 */
[----:B------:R-:W-:Y:S01]  /*0270*/  NOP ;  /* 0x0000000000007918 */ /* 0x000fe20000000000 */
.L_x_2:
[----:B------:R-:W5:Y:S01]  /*0280*/  SHFL.IDX PT, R0, R0, RZ, 0x1f ;  /* 0x00001fff00007589 */ /* 0x000f6200000e0000 */
[----:B------:R-:W-:Y:S01]  /*0290*/  ELECT P0, URZ, PT ;  /* 0x00000000003f782f */ /* 0x000fe20003800000 */
[----:B------:R-:W1:Y:S01]  /*02a0*/  LDC R2, c[0x0][0x65c] ;  /* 0x00019700ff027b82 */ /* 0x000e620000000800 */
[----:B0-----:R-:W-:Y:S01]  /*02b0*/  UMOV UR4, 0x20 ;  /* 0x0000002000047882 */ /* 0x001fe20000000000 */
[----:B------:R-:W0:Y:S01]  /*02c0*/  S2R R3, SR_CTAID.Y ;  /* 0x0000000000037919 */ /* 0x000e220000002600 */
[----:B------:R-:W-:Y:S01]  /*02d0*/  NOP ;  /* 0x0000000000007918 */ /* 0x000fe20000000000 */
[----:B------:R-:W-:Y:S01]  /*02e0*/  ISETP.NE.AND P2, PT, R10, RZ, PT ;  /* 0x000000ff0a00720c */ /* 0x000fe20003f45270 */
[----:B------:R-:W-:Y:S01]  /*02f0*/  NOP ;  /* 0x0000000000007918 */ /* 0x000fe20000000000 */
[----:B------:R-:W2:Y:S01]  /*0300*/  S2R R6, SR_CTAID.X ;  /* 0x0000000000067919 */ /* 0x000ea20000002500 */
[----:B------:R-:W-:Y:S01]  /*0310*/  IMAD.MOV.U32 R7, RZ, RZ, RZ ;  /* 0x000000ffff077224 */ /* 0x000fe200078e00ff */
[----:B-----5:R-:W-:-:S02]  /*0320*/  ISETP.NE.OR P0, PT, R0, RZ, !P0 ;  /* 0x000000ff0000720c */ /* 0x020fc40004705670 */
[----:B-1----:R-:W-:-:S04]  /*0330*/  ISETP.NE.AND P3, PT, R2, 0x1, PT ;  /* 0x000000010200780c */ /* 0x002fc80003f65270 */
[----:B------:R-:W-:Y:S02]  /*0340*/  P2R R0, PR, RZ, 0x8 ;  /* 0x00000008ff007803 */ /* 0x000fe40000000000 */
[----:B------:R-:W-:-:S04]  /*0350*/  SHF.R.S32.HI R0, RZ, 0x1f, R5 ;  /* 0x0000001fff007819 */ /* 0x000fc80000011405 */
[----:B------:R-:W-:Y:S01]  /*0360*/  LEA.HI R0, R0, R5, RZ, 0x2 ;  /* 0x0000000500007211 */ /* 0x000fe200078f10ff */
[----:B------:R-:W-:Y:S01]  /*0370*/  VOTEU.ALL UP0, P0 ;  /* 0x00000000003f7886 */ /* 0x000fe20000000000 */
[----:B------:R-:W-:Y:S01]  /*0380*/  VOTEU.ALL UP1, P0 ;  /* 0x00000000003f7886 */ /* 0x000fe20000020000 */
[----:B------:R-:W2:Y:S01]  /*0390*/  @P3 LDC R17, c[0x0][0x10] ;  /* 0x00000400ff113b82 */ /* 0x000ea20000000800 */
[----:B------:R-:W-:Y:S01]  /*03a0*/  LOP3.LUT R0, R0, 0xfffffffc, RZ, 0xc0, !PT ;  /* 0xfffffffc00007812 */ /* 0x000fe200078ec0ff */
[----:B0-----:R-:W-:Y:S01]  /*03b0*/  @P3 IMAD.MOV.U32 R8, RZ, RZ, R3 ;  /* 0x000000ffff083224 */ /* 0x001fe200078e0003 */
[----:B------:R-:W-:Y:S01]  /*03c0*/  @!UP0 UMOV UR6, 0x400 ;  /* 0x0000040000068882 */ /* 0x000fe20000000000 */
[----:B------:R-:W-:-:S04]  /*03d0*/  @!UP0 UIADD3 UR4, -UR4, 0x100000, URZ ;  /* 0x0010000004048890 */ /* 0x000fc8000fffe13f */
[----:B------:R-:W-:Y:S02]  /*03e0*/  @!UP0 USHF.L.U32 UR5, UR4, 0xb, URZ ;  /* 0x0000000b04058899 */ /* 0x000fe4000800063f */
[----:B------:R-:W-:Y:S01]  /*03f0*/  @!UP0 USHF.L.U32 UR4, UR4, 0x1, URZ ;  /* 0x0000000104048899 */ /* 0x000fe2000800063f */
[----:B------:R-:W-:Y:S02]  /*0400*/  @P3 IMAD.MOV.U32 R9, RZ, RZ, RZ ;  /* 0x000000ffff093224 */ /* 0x000fe400078e00ff */
[----:B------:R-:W-:Y:S01]  /*0410*/  IMAD.IADD R0, R5, 0x1, -R0 ;  /* 0x0000000105007824 */ /* 0x000fe200078e0a00 */
[----:B------:R-:W0:Y:S01]  /*0420*/  @!UP0 S2UR UR7, SR_CgaCtaId ;  /* 0x00000000000789c3 */ /* 0x000e220000008800 */
[----:B------:R-:W-:-:S03]  /*0430*/  @P3 IMAD.MOV.U32 R5, RZ, RZ, RZ ;  /* 0x000000ffff053224 */ /* 0x000fc600078e00ff */
[----:B------:R-:W-:-:S04]  /*0440*/  ISETP.NE.AND P1, PT, R0, 0x3, PT ;  /* 0x000000030000780c */ /* 0x000fc80003f25270 */
[----:B------:R-:W1:Y:S01]  /*0450*/  @!P3 LDC R11, c[0x0][0xc] ;  /* 0x00000300ff0bbb82 */ /* 0x000e620000000800 */
[----:B--2---:R-:W-:-:S04]  /*0460*/  @P3 IMAD.WIDE.U32 R16, R6, R17, R8 ;  /* 0x0000001106103225 */ /* 0x004fc800078e0008 */
[----:B------:R-:W-:Y:S01]  /*0470*/  @P3 IMAD.IADD R17, R17, 0x1, R5 ;  /* 0x0000000111113824 */ /* 0x000fe200078e0205 */
[----:B------:R-:W-:Y:S01]  /*0480*/  LOP3.LUT R5, R4, 0x7f, RZ, 0xc0, !PT ;  /* 0x0000007f04057812 */ /* 0x000fe200078ec0ff */
[----:B0-----:R-:W-:Y:S01]  /*0490*/  @!UP0 ULEA UR8, UR7, UR6, 0x18 ;  /* 0x0000000607088291 */ /* 0x001fe2000f8ec03f */
[----:B------:R-:W-:Y:S02]  /*04a0*/  VOTEU.ALL UP0, P0 ;  /* 0x00000000003f7886 */ /* 0x000fe40000000000 */
[----:B------:R-:W-:Y:S01]  /*04b0*/  ULDC UR6, c[0x0][0xc] ;  /* 0x0000030000067ab9 */ /* 0x000fe20000000800 */
[----:B------:R-:W-:Y:S01]  /*04c0*/  ISETP.EQ.OR P0, PT, R0, RZ, !P1 ;  /* 0x000000ff0000720c */ /* 0x000fe20004f02670 */
[----:B------:R-:W-:-:S03]  /*04d0*/  ULDC UR7, c[0x0][0x10] ;  /* 0x0000040000077ab9 */ /* 0x000fc60000000800 */
[C---:B------:R-:W-:Y:S01]  /*04e0*/  ISETP.EQ.AND P0, PT, R10.reuse, RZ, P0 ;  /* 0x000000ff0a00720c */ /* 0x040fe20000702270 */
[----:B------:R-:W-:Y:S02]  /*04f0*/  VIADD R10, R10, 0xffffffff ;  /* 0xffffffff0a0a7836 */ /* 0x000fe40000000000 */
[----:B-1----:R-:W-:Y:S01]  /*0500*/  @!P3 IMAD.WIDE.U32 R8, R11, R3, R6 ;  /* 0x000000030b08b225 */ /* 0x002fe200078e0006 */
[----:B------:R-:W0:Y:S02]  /*0510*/  FENCE.VIEW.ASYNC.S ;  /* 0x00000000000073c6 */ /* 0x000e240000000000 */
[----:B0-----:R-:W3:Y:S01]  /*0520*/  @!UP0 SYNCS.EXCH.64 URZ, [UR8+0x30], UR4 ;  /* 0x00003004083f85b2 */ /* 0x001ee20008000100 */
[----:B------:R-:W-:Y:S02]  /*0530*/  SEL R18, RZ, 0x1, !P0 ;  /* 0x00000001ff127807 */ /* 0x000fe40004000000 */
[----:B------:R-:W-:Y:S01]  /*0540*/  ISETP.GE.U32.AND P1, PT, R10, 0x2, PT ;  /* 0x000000020a00780c */ /* 0x000fe20003f26070 */
[----:B------:R-:W-:-:S02]  /*0550*/  @!P3 IMAD.MOV.U32 R16, RZ, RZ, R8 ;  /* 0x000000ffff10b224 */ /* 0x000fc400078e0008 */
[----:B------:R-:W-:Y:S01]  /*0560*/  @!P3 IMAD.MOV.U32 R17, RZ, RZ, R9 ;  /* 0x000000ffff11b224 */ /* 0x000fe200078e0009 */
[----:B------:R-:W-:Y:S01]  /*0570*/  SEL R18, R18, 0x2, P1 ;  /* 0x0000000212127807 */ /* 0x000fe20000800000 */
[----:B------:R0:W3:Y:S01]  /*0580*/  @!UP1 SYNCS.EXCH.64 URZ, [UR8+0x38], UR4 ;  /* 0x00003804083f95b2 */ /* 0x0000e20008000100 */
[----:B------:R-:W-:Y:S01]  /*0590*/  NOP ;  /* 0x0000000000007918 */ /* 0x000fe20000000000 */
[----:B0-----:R-:W-:-:S03]  /*05a0*/  UIMAD.WIDE.U32 UR4, UR6, UR7, URZ ;  /* 0x00000007060472a5 */ /* 0x001fc6000f8e003f */
[----:B------:R-:W-:Y:S02]  /*05b0*/  ULDC UR6, c[0x0][0x14] ;  /* 0x0000050000067ab9 */ /* 0x000fe40000000800 */
[----:B------:R-:W-:Y:S02]  /*05c0*/  UIMAD.WIDE.U32 UR38, UR4, UR6, URZ ;  /* 0x00000006042672a5 */ /* 0x000fe4000f8e003f */
[----:B------:R-:W-:-:S04]  /*05d0*/  UIMAD UR37, UR5, UR6, URZ ;  /* 0x00000006052572a4 */ /* 0x000fc8000f8e023f */
[----:B------:R-:W-:Y:S01]  /*05e0*/  UIADD3 UR37, UR39, UR37, URZ ;  /* 0x0000002527257290 */ /* 0x000fe2000fffe03f */
[----:B---34-:R-:W-:Y:S06]  /*05f0*/  BAR.SYNC.DEFER_BLOCKING 0x0 ;  /* 0x0000000000007b1d */ /* 0x018fec0000010000 */
[----:B------:R-:W-:Y:S05]  /*0600*/  @!P2 BRA `(.L_x_3) ;  /* 0x0000004800a8a947 */ /* 0x000fea0003800000 */
[----:B------:R-:W-:-:S13]  /*0610*/  ISETP.GT.U32.AND P0, PT, R10, 0x1, PT ;  /* 0x000000010a00780c */ /* 0x000fda0003f04070 */
[----:B------:R-:W-:Y:S05]  /*0620*/  @P0 EXIT ;  /* 0x000000000000094d */ /* 0x000fea0003800000 */
[----:B------:R-:W-:Y:S01]  /*0630*/  ULDC.64 UR4, c[0x0][0x650] ;  /* 0x0001940000047ab9 */ /* 0x000fe20000000a00 */
[----:B------:R-:W-:Y:S01]  /*0640*/  PRMT R0, RZ, 0x7610, R0 ;  /* 0x00007610ff007816 */ /* 0x000fe20000000000 */
[----:B------:R-:W-:Y:S01]  /*0650*/  IMAD.MOV.U32 R69, RZ, RZ, -0x1 ;  /* 0xffffffffff457424 */ /* 0x000fe200078e00ff */
[----:B------:R-:W-:Y:S01]  /*0660*/  ISETP.GE.U32.AND P0, PT, R16, UR4, PT ;  /* 0x0000000410007c0c */ /* 0x000fe2000bf06070 */
[----:B------:R-:W-:Y:S02]  /*0670*/  IMAD.MOV.U32 R68, RZ, RZ, -0x1 ;  /* 0xffffffffff447424 */ /* 0x000fe400078e00ff */
[----:B------:R-:W-:Y:S01]  /*0680*/  IMAD.MOV.U32 R67, RZ, RZ, -0x1 ;  /* 0xffffffffff437424 */ /* 0x000fe200078e00ff */
[----:B------:R-:W-:-:S13]  /*0690*/  ISETP.GE.U32.AND.EX P0, PT, R17, UR5, PT, P0 ;  /* 0x0000000511007c0c */ /* 0x000fda000bf06100 */
[----:B------:R-:W-:Y:S05]  /*06a0*/  @P0 BRA `(.L_x_4) ;  /* 0x0000000400540947 */ /* 0x000fea0003800000 */
[----:B------:R-:W0:Y:S01]  /*06b0*/  LDC.64 R20, c[0x0][0x628] ;  /* 0x00018a00ff147b82 */ /* 0x000e220000000a00 */
[----:B------:R-:W-:Y:S02]  /*06c0*/  IMAD.MOV.U32 R8, RZ, RZ, R16 ;  /* 0x000000ffff087224 */ /* 0x000fe400078e0010 */
[----:B------:R-:W-:-:S05]  /*06d0*/  IMAD.MOV.U32 R9, RZ, RZ, R17 ;  /* 0x000000ffff097224 */ /* 0x000fca00078e0011 */
[----:B------:R-:W1:Y:S08]  /*06e0*/  LDC R0, c[0x0][0x630] ;  /* 0x00018c00ff007b82 */ /* 0x000e700000000800 */
[----:B------:R-:W2:Y:S01]  /*06f0*/  LDC.64 R22, c[0x0][0x620] ;  /* 0x00018800ff167b82 */ /* 0x000ea20000000a00 */
[----:B0-----:R-:W-:-:S04]  /*0700*/  ISETP.NE.U32.AND P0, PT, R20, RZ, PT ;  /* 0x000000ff1400720c */ /* 0x001fc80003f05070 */
[----:B------:R-:W-:-:S13]  /*0710*/  ISETP.NE.AND.EX P0, PT, R21, RZ, PT, P0 ;  /* 0x000000ff1500720c */ /* 0x000fda0003f05300 */
[----:B-12---:R-:W-:Y:S05]  /*0720*/  @!P0 BRA `(.L_x_5) ;  /* 0x0000000000288947 */ /* 0x006fea0003800000 */
[----:B------:R-:W0:Y:S02]  /*0730*/  LDC R13, c[0x0][0x634] ;  /* 0x00018d00ff0d7b82 */ /* 0x000e240000000800 */
[----:B0-----:R-:W-:-:S05]  /*0740*/  IADD3 R13, P0, R16, R13, RZ ;  /* 0x0000000d100d7210 */ /* 0x001fca0007f1e0ff */
[----:B------:R-:W-:-:S04]  /*0750*/  IMAD.X R15, RZ, RZ, R17, P0 ;  /* 0x000000ffff0f7224 */ /* 0x000fc800000e0611 */
[----:B------:R-:W-:-:S04]  /*0760*/  IMAD.WIDE.U32 R8, R15, R20, RZ ;  /* 0x000000140f087225 */ /* 0x000fc800078e00ff */
[----:B------:R-:W-:-:S04]  /*0770*/  IMAD.WIDE.U32 R10, P0, R13, R21, R8 ;  /* 0x000000150d0a7225 */ /* 0x000fc80007800008 */
[----:B------:R-:W-:-:S04]  /*0780*/  IMAD.WIDE.U32 R8, R13, R20, RZ ;  /* 0x000000140d087225 */ /* 0x000fc800078e00ff */
[----:B------:R-:W-:Y:S01]  /*0790*/  IMAD.X R13, RZ, RZ, RZ, P0 ;  /* 0x000000ffff0d7224 */ /* 0x000fe200000e06ff */
[----:B------:R-:W-:Y:S01]  /*07a0*/  IADD3 RZ, P0, R9, R10, RZ ;  /* 0x0000000a09ff7210 */ /* 0x000fe20007f1e0ff */
[----:B------:R-:W-:-:S04]  /*07b0*/  IMAD.MOV.U32 R12, RZ, RZ, R11 ;  /* 0x000000ffff0c7224 */ /* 0x000fc800078e000b */
[----:B------:R-:W-:-:S08]  /*07c0*/  IMAD.WIDE.U32.X R8, R15, R21, R12, P0 ;  /* 0x000000150f087225 */ /* 0x000fd000000e040c */
.L_x_5:
[-CC-:B------:R-:W-:Y:S01]  /*07d0*/  SHF.R.U64 R67, R8, R0.reuse, R9.reuse ;  /* 0x0000000008437219 */ /* 0x180fe20000001209 */
[----:B------:R-:W0:Y:S01]  /*07e0*/  LDC R12, c[0x0][0x618] ;  /* 0x00018600ff0c7b82 */ /* 0x000e220000000800 */
[----:B------:R-:W-:Y:S01]  /*07f0*/  SHF.R.U32.HI R7, RZ, R0, R9 ;  /* 0x00000000ff077219 */ /* 0x000fe20000011609 */
[----:B------:R-:W-:Y:S01]  /*0800*/  ULDC UR4, c[0x0][0x150] ;  /* 0x0000540000047ab9 */ /* 0x000fe20000000800 */
[----:B------:R-:W-:Y:S02]  /*0810*/  IADD3 R11, P0, RZ, -R67, RZ ;  /* 0x80000043ff0b7210 */ /* 0x000fe40007f1e0ff */
[----:B------:R-:W-:-:S03]  /*0820*/  I2FP.F32.U32 R0, R6 ;  /* 0x0000000600007245 */ /* 0x000fc60000201000 */
[----:B------:R-:W1:Y:S01]  /*0830*/  LDC.64 R30, c[0x0][0x640] ;  /* 0x00019000ff1e7b82 */ /* 0x000e620000000a00 */
[----:B------:R-:W-:Y:S02]  /*0840*/  IMAD.X R13, RZ, RZ, ~R7, P0 ;  /* 0x000000ffff0d7224 */ /* 0x000fe400000e0e07 */
[----:B------:R-:W-:Y:S01]  /*0850*/  FMUL R0, R0, UR4 ;  /* 0x0000000400007c20 */ /* 0x000fe20008400000 */
[----:B------:R-:W-:Y:S01]  /*0860*/  IMAD.WIDE.U32 R8, R11, R22, R16 ;  /* 0x000000160b087225 */ /* 0x000fe200078e0010 */
[----:B------:R-:W-:-:S03]  /*0870*/  ULDC UR4, c[0x0][0x154] ;  /* 0x0000550000047ab9 */ /* 0x000fc60000000800 */
[----:B------:R-:W-:Y:S01]  /*0880*/  IMAD R10, R13, R22, RZ ;  /* 0x000000160d0a7224 */ /* 0x000fe200078e02ff */
[----:B------:R-:W2:Y:S01]  /*0890*/  LDC R7, c[0x0][0x144] ;  /* 0x00005100ff077b82 */ /* 0x000ea20000000800 */
[----:B------:R-:W3:Y:S02]  /*08a0*/  F2I.U32.TRUNC.NTZ R0, R0 ;  /* 0x0000000000007305 */ /* 0x000ee4000020f000 */
[----:B------:R-:W-:-:S04]  /*08b0*/  IMAD R11, R11, R23, R10 ;  /* 0x000000170b0b7224 */ /* 0x000fc800078e020a */
[----:B------:R-:W-:Y:S01]  /*08c0*/  IMAD.IADD R9, R9, 0x1, R11 ;  /* 0x0000000109097824 */ /* 0x000fe200078e020b */
[----:B------:R-:W4:Y:S01]  /*08d0*/  LDC R24, c[0x0][0x608] ;  /* 0x00018200ff187b82 */ /* 0x000f220000000800 */
[----:B------:R-:W-:-:S03]  /*08e0*/  IMAD.MOV.U32 R11, RZ, RZ, -0x1 ;  /* 0xffffffffff0b7424 */ /* 0x000fc600078e00ff */
[-CC-:B0-----:R-:W-:Y:S02]  /*08f0*/  SHF.R.U64 R22, R8, R12.reuse, R9.reuse ;  /* 0x0000000c08167219 */ /* 0x181fe40000001209 */
[----:B------:R-:W-:Y:S02]  /*0900*/  I2FP.F32.U32 R8, R3 ;  /* 0x0000000300087245 */ /* 0x000fe40000201000 */
[----:B------:R-:W0:Y:S01]  /*0910*/  LDC R28, c[0x0][0x658] ;  /* 0x00019600ff1c7b82 */ /* 0x000e220000000800 */
[----:B-1----:R-:W-:Y:S01]  /*0920*/  ISETP.NE.U32.AND P0, PT, R30, RZ, PT ;  /* 0x000000ff1e00720c */ /* 0x002fe20003f05070 */
[----:B---3--:R-:W-:Y:S02]  /*0930*/  IMAD.MOV R10, RZ, RZ, -R0 ;  /* 0x000000ffff0a7224 */ /* 0x008fe400078e0a00 */
[----:B------:R-:W-:Y:S01]  /*0940*/  FMUL R8, R8, UR4 ;  /* 0x0000000408087c20 */ /* 0x000fe20008400000 */
[----:B------:R-:W-:Y:S02]  /*0950*/  SHF.R.U32.HI R9, RZ, R12, R9 ;  /* 0x0000000cff097219 */ /* 0x000fe40000011609 */
[----:B------:R-:W-:Y:S01]  /*0960*/  ISETP.NE.AND.EX P0, PT, R31, RZ, PT, P0 ;  /* 0x000000ff1f00720c */ /* 0x000fe20003f05300 */
[----:B------:R1:W3:Y:S01]  /*0970*/  F2I.U32.TRUNC.NTZ R15, R8 ;  /* 0x00000008000f7305 */ /* 0x0002e2000020f000 */
[----:B------:R-:W1:Y:S01]  /*0980*/  LDC R20, c[0x0][0x148] ;  /* 0x00005200ff147b82 */ /* 0x000e620000000800 */
[----:B--2---:R-:W-:-:S07]  /*0990*/  IMAD R0, R7, R10, R6 ;  /* 0x0000000a07007224 */ /* 0x004fce00078e0206 */
[----:B------:R-:W2:Y:S01]  /*09a0*/  LDC R26, c[0x0][0x600] ;  /* 0x00018000ff1a7b82 */ /* 0x000ea20000000800 */
[-CC-:B----4-:R-:W-:Y:S02]  /*09b0*/  SHF.R.U64 R32, R22, R24.reuse, R9.reuse ;  /* 0x0000001816207219 */ /* 0x190fe40000001209 */
[----:B------:R-:W-:Y:S01]  /*09c0*/  SHF.R.U32.HI R7, RZ, R24, R9 ;  /* 0x00000018ff077219 */ /* 0x000fe20000011609 */
[----:B------:R-:W-:-:S04]  /*09d0*/  IMAD.MOV.U32 R9, RZ, RZ, 0x1 ;  /* 0x00000001ff097424 */ /* 0x000fc800078e00ff */
[----:B------:R-:W4:Y:S01]  /*09e0*/  LDC R21, c[0x0][0x648] ;  /* 0x00019200ff157b82 */ /* 0x000f220000000800 */
[-C--:B0-----:R-:W-:Y:S02]  /*09f0*/  SHF.L.U32 R6, R11, R28.reuse, RZ ;  /* 0x0000001c0b067219 */ /* 0x081fe400000006ff */
[--C-:B------:R-:W-:Y:S02]  /*0a00*/  SHF.R.U64 R24, R32, R28, R7.reuse ;  /* 0x0000001c20187219 */ /* 0x100fe40000001207 */
[----:B------:R-:W-:Y:S02]  /*0a10*/  LOP3.LUT R13, RZ, R6, RZ, 0x33, !PT ;  /* 0x00000006ff0d7212 */ /* 0x000fe400078e33ff */
[-C--:B------:R-:W-:Y:S01]  /*0a20*/  SHF.R.U32.HI R7, RZ, R28.reuse, R7 ;  /* 0x0000001cff077219 */ /* 0x080fe20000011607 */
[----:B------:R-:W0:Y:S01]  /*0a30*/  LDC R23, c[0x0][0x638] ;  /* 0x00018e00ff177b82 */ /* 0x000e220000000800 */
[----:B------:R-:W-:Y:S01]  /*0a40*/  SHF.L.U32 R12, R9, R28, RZ ;  /* 0x0000001c090c7219 */ /* 0x000fe200000006ff */
[----:B------:R-:W-:-:S06]  /*0a50*/  IMAD.MOV.U32 R6, RZ, RZ, R24 ;  /* 0x000000ffff067224 */ /* 0x000fcc00078e0018 */
[----:B------:R-:W0:Y:S01]  /*0a60*/  LDC R69, c[0x0][0x610] ;  /* 0x00018400ff457b82 */ /* 0x000e220000000800 */
[----:B-1-3--:R-:W-:Y:S05]  /*0a70*/  @!P0 BRA `(.L_x_6) ;  /* 0x0000000000288947 */ /* 0x00afea0003800000 */
[----:B------:R-:W1:Y:S02]  /*0a80*/  LDC R11, c[0x0][0x64c] ;  /* 0x00019300ff0b7b82 */ /* 0x000e640000000800 */
[----:B-1----:R-:W-:-:S05]  /*0a90*/  IADD3 R11, P0, R24, R11, RZ ;  /* 0x0000000b180b7210 */ /* 0x002fca0007f1e0ff */
        /* <DEDUP_REMOVED lines=8> */
.L_x_6:
[----:B----4-:R-:W-:Y:S01]  /*0b20*/  SHF.R.U64 R6, R6, R21, R7 ;  /* 0x0000001506067219 */ /* 0x010fe20000001207 */
[----:B--2---:R-:W-:Y:S01]  /*0b30*/  VIADD R7, R26, 0xffffffff ;  /* 0xffffffff1a077836 */ /* 0x004fe20000000000 */
[----:B------:R-:W-:Y:S01]  /*0b40*/  LOP3.LUT R13, R32, R13, RZ, 0xc0, !PT ;  /* 0x0000000d200d7212 */ /* 0x000fe200078ec0ff */
[----:B------:R-:W-:Y:S02]  /*0b50*/  IMAD.MOV R15, RZ, RZ, -R15 ;  /* 0x000000ffff0f7224 */ /* 0x000fe400078e0a0f */
[----:B------:R-:W-:Y:S02]  /*0b60*/  IMAD.MOV R8, RZ, RZ, -R6 ;  /* 0x000000ffff087224 */ /* 0x000fe400078e0a06 */
[----:B------:R-:W-:Y:S01]  /*0b70*/  IMAD R13, R12, R6, R13 ;  /* 0x000000060c0d7224 */ /* 0x000fe200078e020d */
[----:B------:R-:W-:Y:S01]  /*0b80*/  LOP3.LUT R6, R22, R7, RZ, 0xc0, !PT ;  /* 0x0000000716067212 */ /* 0x000fe200078ec0ff */
[----:B------:R-:W-:Y:S02]  /*0b90*/  @P3 IMAD R0, R20, R15, R3 ;  /* 0x0000000f14003224 */ /* 0x000fe400078e0203 */
[----:B0-----:R-:W-:-:S02]  /*0ba0*/  IMAD R3, R8, R23, R24 ;  /* 0x0000001708037224 */ /* 0x001fc400078e0218 */
[----:B------:R-:W-:Y:S02]  /*0bb0*/  IMAD R69, R13, R69, R0 ;  /* 0x000000450d457224 */ /* 0x000fe400078e0200 */
[----:B------:R-:W-:Y:S02]  /*0bc0*/  IMAD R6, R3, R26, R6 ;  /* 0x0000001a03067224 */ /* 0x000fe400078e0206 */
[----:B------:R-:W-:-:S03]  /*0bd0*/  IMAD.MOV.U32 R0, RZ, RZ, 0x1 ;  /* 0x00000001ff007424 */ /* 0x000fc600078e00ff */
[----:B------:R-:W-:Y:S02]  /*0be0*/  SEL R68, R6, R69, !P3 ;  /* 0x0000004506447207 */ /* 0x000fe40005800000 */
[----:B------:R-:W-:-:S07]  /*0bf0*/  SEL R69, R69, R6, !P3 ;  /* 0x0000000645457207 */ /* 0x000fce0005800000 */
.L_x_4:
[----:B------:R-:W-:-:S08]  /*0c00*/  NOP ;  /* 0x0000000000007918 */ /* 0x000fd00000000000 */
[----:B------:R-:W0:Y:S02]  /*0c10*/  USETMAXREG.TRY_ALLOC.CTAPOOL UP0, 0xe8 ;  /* 0x000000e8000079c8 */ /* 0x000e240008000600 */
[----:B0-----:R-:W-:-:S13]  /*0c20*/  PLOP3.LUT P0, PT, PT, PT, UP0, 0x80, 0x0 ;  /* 0x000000000000781c */ /* 0x001fda0003f0f008 */
[----:B------:R-:W-:Y:S05]  /*0c30*/  @!P0 BRA `(.L_x_4) ;  /* 0xfffffffc00f08947 */ /* 0x000fea000383ffff */
[----:B------:R-:W-:Y:S01]  /*0c40*/  ULDC.64 UR4, c[0x0][0x598] ;  /* 0x0001660000047ab9 */ /* 0x000fe20000000a00 */
[----:B------:R-:W-:Y:S01]  /*0c50*/  ULDC.64 UR40, c[0x0][0x208] ;  /* 0x0000820000287ab9 */ /* 0x000fe20000000a00 */
[----:B------:R-:W-:-:S04]  /*0c60*/  ISETP.NE.U32.AND P0, PT, RZ, UR4, PT ;  /* 0x00000004ff007c0c */ /* 0x000fc8000bf05070 */
[----:B------:R-:W-:-:S13]  /*0c70*/  ISETP.NE.AND.EX P0, PT, RZ, UR5, PT, P0 ;  /* 0x00000005ff007c0c */ /* 0x000fda000bf05300 */
[----:B------:R-:W-:Y:S05]  /*0c80*/  @!P0 BRA `(.L_x_7) ;  /* 0x00000000001c8947 */ /* 0x000fea0003800000 */
[----:B------:R-:W0:Y:S02]  /*0c90*/  LDC.64 R6, c[0x0][0x598] ;  /* 0x00016600ff067b82 */ /* 0x000e240000000a00 */
[----:B0-----:R-:W2:Y:S02]  /*0ca0*/  LDG.E.64 R6, desc[UR40][R6.64] ;  /* 0x0000002806067981 */ /* 0x001ea4000c1e1b00 */
[----:B--2---:R-:W-:-:S04]  /*0cb0*/  ISETP.NE.U32.AND P0, PT, R6, RZ, PT ;  /* 0x000000ff0600720c */ /* 0x004fc80003f05070 */
[----:B------:R-:W-:-:S13]  /*0cc0*/  ISETP.NE.AND.EX P0, PT, R7, RZ, PT, P0 ;  /* 0x000000ff0700720c */ /* 0x000fda0003f05300 */
[----:B------:R-:W-:Y:S05]  /*0cd0*/  @!P0 BRA `(.L_x_7) ;  /* 0x0000000000088947 */ /* 0x000fea0003800000 */
[----:B------:R0:W5:Y:S01]  /*0ce0*/  LD.E R19, desc[UR40][R6.64] ;  /* 0x0000002806137980 */ /* 0x000162000c101900 */
[----:B------:R-:W-:Y:S05]  /*0cf0*/  BRA `(.L_x_8) ;  /* 0x0000000000247947 */ /* 0x000fea0003800000 */
.L_x_7:
[----:B------:R-:W-:Y:S02]  /*0d00*/  ULDC.64 UR4, c[0x0][0x588] ;  /* 0x0001620000047ab9 */ /* 0x000fe40000000a00 */
[----:B------:R-:W-:-:S04]  /*0d10*/  ISETP.NE.U32.AND P0, PT, RZ, UR4, PT ;  /* 0x00000004ff007c0c */ /* 0x000fc8000bf05070 */
[----:B------:R-:W-:-:S13]  /*0d20*/  ISETP.NE.AND.EX P0, PT, RZ, UR5, PT, P0 ;  /* 0x00000005ff007c0c */ /* 0x000fda000bf05300 */
[----:B------:R-:W-:Y:S05]  /*0d30*/  @!P0 BRA `(.L_x_9) ;  /* 0x00000000000c8947 */ /* 0x000fea0003800000 */
[----:B------:R-:W0:Y:S02]  /*0d40*/  LDC.64 R6, c[0x0][0x588] ;  /* 0x00016200ff067b82 */ /* 0x000e240000000a00 */
[----:B0-----:R1:W5:Y:S01]  /*0d50*/  LDG.E R19, desc[UR40][R6.64] ;  /* 0x0000002806137981 */ /* 0x001362000c1e1900 */
[----:B------:R-:W-:Y:S05]  /*0d60*/  BRA `(.L_x_8) ;  /* 0x0000000000087947 */ /* 0x000fea0003800000 */
.L_x_9:
[----:B------:R-:W-:Y:S02]  /*0d70*/  ULDC UR4, c[0x0][0x580] ;  /* 0x0001600000047ab9 */ /* 0x000fe40000000800 */
[----:B------:R-:W-:-:S07]  /*0d80*/  IMAD.U32 R19, RZ, RZ, UR4 ;  /* 0x00000004ff137e24 */ /* 0x000fce000f8e00ff */
.L_x_8:
[----:B------:R-:W-:Y:S02]  /*0d90*/  ULDC.64 UR4, c[0x0][0x5a0] ;  /* 0x0001680000047ab9 */ /* 0x000fe40000000a00 */
[----:B------:R-:W-:-:S04]  /*0da0*/  ISETP.NE.U32.AND P0, PT, RZ, UR4, PT ;  /* 0x00000004ff007c0c */ /* 0x000fc8000bf05070 */
[----:B------:R-:W-:-:S13]  /*0db0*/  ISETP.NE.AND.EX P0, PT, RZ, UR5, PT, P0 ;  /* 0x00000005ff007c0c */ /* 0x000fda000bf05300 */
[----:B------:R-:W-:Y:S05]  /*0dc0*/  @!P0 BRA `(.L_x_10) ;  /* 0x00000000001c8947 */ /* 0x000fea0003800000 */
[----:B01----:R-:W0:Y:S02]  /*0dd0*/  LDC.64 R6, c[0x0][0x5a0] ;  /* 0x00016800ff067b82 */ /* 0x003e240000000a00 */
[----:B0-----:R-:W2:Y:S02]  /*0de0*/  LDG.E.64 R6, desc[UR40][R6.64] ;  /* 0x0000002806067981 */ /* 0x001ea4000c1e1b00 */
[----:B--2---:R-:W-:-:S04]  /*0df0*/  ISETP.NE.U32.AND P0, PT, R6, RZ, PT ;  /* 0x000000ff0600720c */ /* 0x004fc80003f05070 */
[----:B------:R-:W-:-:S13]  /*0e00*/  ISETP.NE.AND.EX P0, PT, R7, RZ, PT, P0 ;  /* 0x000000ff0700720c */ /* 0x000fda0003f05300 */
[----:B------:R-:W-:Y:S05]  /*0e10*/  @!P0 BRA `(.L_x_10) ;  /* 0x0000000000088947 */ /* 0x000fea0003800000 */
[----:B------:R0:W5:Y:S01]  /*0e20*/  LD.E R56, desc[UR40][R6.64] ;  /* 0x0000002806387980 */ /* 0x000162000c101900 */
[----:B------:R-:W-:Y:S05]  /*0e30*/  BRA `(.L_x_11) ;  /* 0x0000000000247947 */ /* 0x000fea0003800000 */
.L_x_10:
[----:B------:R-:W-:Y:S02]  /*0e40*/  ULDC.64 UR4, c[0x0][0x590] ;  /* 0x0001640000047ab9 */ /* 0x000fe40000000a00 */
[----:B------:R-:W-:-:S04]  /*0e50*/  ISETP.NE.U32.AND P0, PT, RZ, UR4, PT ;  /* 0x00000004ff007c0c */ /* 0x000fc8000bf05070 */
[----:B------:R-:W-:-:S13]  /*0e60*/  ISETP.NE.AND.EX P0, PT, RZ, UR5, PT, P0 ;  /* 0x00000005ff007c0c */ /* 0x000fda000bf05300 */
[----:B------:R-:W-:Y:S05]  /*0e70*/  @!P0 BRA `(.L_x_12) ;  /* 0x00000000000c8947 */ /* 0x000fea0003800000 */
[----:B------:R-:W2:Y:S02]  /*0e80*/  LDC.64 R56, c[0x0][0x590] ;  /* 0x00016400ff387b82 */ /* 0x000ea40000000a00 */
[----:B--2---:R2:W5:Y:S01]  /*0e90*/  LDG.E R56, desc[UR40][R56.64] ;  /* 0x0000002838387981 */ /* 0x004562000c1e1900 */
[----:B------:R-:W-:Y:S05]  /*0ea0*/  BRA `(.L_x_11) ;  /* 0x0000000000087947 */ /* 0x000fea0003800000 */
.L_x_12:
[----:B------:R-:W-:Y:S02]  /*0eb0*/  ULDC UR4, c[0x0][0x584] ;  /* 0x0001610000047ab9 */ /* 0x000fe40000000800 */
[----:B------:R-:W-:-:S07]  /*0ec0*/  IMAD.U32 R56, RZ, RZ, UR4 ;  /* 0x00000004ff387e24 */ /* 0x000fce000f8e00ff */
.L_x_11:
[----:B------:R-:W-:-:S13]  /*0ed0*/  LOP3.LUT P0, RZ, R0, 0xff, RZ, 0xc0, !PT ;  /* 0x000000ff00ff7812 */ /* 0x000fda000780c0ff */
[----:B------:R-:W-:Y:S05]  /*0ee0*/  @!P0 EXIT ;  /* 0x000000000000894d */ /* 0x000fea0003800000 */
[----:B------:R-:W3:Y:S01]  /*0ef0*/  LDC R59, c[0x0][0x658] ;  /* 0x00019600ff3b7b82 */ /* 0x000ee20000000800 */
[----:B------:R-:W-:Y:S01]  /*0f00*/  ULDC.64 UR6, c[0x0][0x288] ;  /* 0x0000a20000067ab9 */ /* 0x000fe20000000a00 */
[----:B------:R-:W-:Y:S01]  /*0f10*/  LOP3.LUT R14, R14, 0x1, RZ, 0xc0, !PT ;  /* 0x000000010e0e7812 */ /* 0x000fe200078ec0ff */
[----:B------:R-:W-:Y:S01]  /*0f20*/  UIADD3 UR4, UR7, 0x7f, URZ ;  /* 0x0000007f07047890 */ /* 0x000fe2000fffe03f */
[----:B------:R-:W-:Y:S01]  /*0f30*/  SHF.R.U32.HI R0, RZ, 0x2, R4 ;  /* 0x00000002ff007819 */ /* 0x000fe20000011604 */
[----:B------:R-:W-:Y:S01]  /*0f40*/  IMAD.U32 R3, RZ, RZ, UR6 ;  /* 0x00000006ff037e24 */ /* 0x000fe2000f8e00ff */
[----:B------:R-:W-:Y:S01]  /*0f50*/  SHF.R.U32.HI R5, RZ, 0x1, R5 ;  /* 0x00000001ff057819 */ /* 0x000fe20000011605 */
[----:B------:R-:W-:Y:S01]  /*0f60*/  USHF.R.S32.HI UR5, URZ, 0x1f, UR4 ;  /* 0x0000001f3f057899 */ /* 0x000fe20008011404 */
[----:B01----:R-:W0:Y:S01]  /*0f70*/  LDC.64 R6, c[0x0][0x5c8] ;  /* 0x00017200ff067b82 */ /* 0x003e220000000a00 */
[----:B------:R-:W-:Y:S01]  /*0f80*/  LOP3.LUT R60, R4, 0x3, RZ, 0xc0, !PT ;  /* 0x00000003043c7812 */ /* 0x000fe200078ec0ff */
[----:B------:R-:W-:Y:S01]  /*0f90*/  IMAD.SHL.U32 R9, R14, 0x40, RZ ;  /* 0x000000400e097824 */ /* 0x000fe200078e00ff */
[----:B------:R-:W-:Y:S01]  /*0fa0*/  LOP3.LUT R0, R0, 0x7, RZ, 0xc0, !PT ;  /* 0x0000000700007812 */ /* 0x000fe200078ec0ff */
[----:B------:R-:W-:Y:S01]  /*0fb0*/  ULEA.HI UR5, UR5, UR4, URZ, 0x7 ;  /* 0x0000000405057291 */ /* 0x000fe2000f8f383f */
[----:B------:R-:W-:Y:S01]  /*0fc0*/  LOP3.LUT R5, R5, 0x30, RZ, 0xc0, !PT ;  /* 0x0000003005057812 */ /* 0x000fe200078ec0ff */
[----:B------:R-:W-:Y:S01]  /*0fd0*/  IMAD R60, R60, -0x2, R3 ;  /* 0xfffffffe3c3c7824 */ /* 0x000fe200078e0203 */
[--C-:B------:R-:W-:Y:S01]  /*0fe0*/  LOP3.LUT R22, R9, 0x40, R0.reuse, 0xe2, !PT ;  /* 0x0000004009167812 */ /* 0x100fe200078ee200 */
[----:B------:R-:W1:Y:S01]  /*0ff0*/  LDC R63, c[0x0][0x600] ;  /* 0x00018000ff3f7b82 */ /* 0x000e620000000800 */
[----:B------:R-:W-:Y:S01]  /*1000*/  IADD3 R3, RZ, -R5, -R0 ;  /* 0x80000005ff037210 */ /* 0x000fe20007ffe800 */
[----:B------:R-:W-:Y:S01]  /*1010*/  IMAD.MOV.U32 R0, RZ, RZ, -0x1 ;  /* 0xffffffffff007424 */ /* 0x000fe200078e00ff */
[----:B------:R-:W-:Y:S01]  /*1020*/  USHF.R.S32.HI UR43, URZ, 0x7, UR5 ;  /* 0x000000073f2b7899 */ /* 0x000fe20008011405 */
[----:B------:R-:W-:Y:S01]  /*1030*/  IMAD.MOV.U32 R8, RZ, RZ, 0x1 ;  /* 0x00000001ff087424 */ /* 0x000fe200078e00ff */
[----:B------:R-:W-:Y:S01]  /*1040*/  LOP3.LUT R62, R4, 0x80, RZ, 0xc0, !PT ;  /* 0x00000080043e7812 */ /* 0x000fe200078ec0ff */
[----:B------:R-:W-:Y:S01]  /*1050*/  IMAD R3, R14, -0x40, R3 ;  /* 0xffffffc00e037824 */ /* 0x000fe200078e0203 */
[----:B------:R-:W-:Y:S01]  /*1060*/  UISETP.LT.AND UP0, UPT, UR43, 0x1, UPT ;  /* 0x000000012b00788c */ /* 0x000fe2000bf01270 */
[----:B---3--:R-:W-:Y:S01]  /*1070*/  SHF.L.U32 R0, R0, R59, RZ ;  /* 0x0000003b00007219 */ /* 0x008fe200000006ff */
[----:B------:R-:W-:Y:S01]  /*1080*/  ULDC UR4, c[0x0][0x284] ;  /* 0x0000a10000047ab9 */ /* 0x000fe20000000800 */
[----:B------:R-:W-:Y:S01]  /*1090*/  LOP3.LUT R22, R22, R5, RZ, 0xfc, !PT ;  /* 0x0000000516167212 */ /* 0x000fe200078efcff */
[----:B------:R-:W-:Y:S01]  /*10a0*/  USEL UR44, UR43, 0x1, UP0 ;  /* 0x000000012b2c7887 */ /* 0x000fe20008000000 */
[----:B------:R-:W-:Y:S01]  /*10b0*/  SHF.L.U32 R59, R8, R59, RZ ;  /* 0x0000003b083b7219 */ /* 0x000fe200000006ff */
[----:B------:R-:W-:Y:S01]  /*10c0*/  IMAD.SHL.U32 R61, R4, 0x2, RZ ;  /* 0x00000002043d7824 */ /* 0x000fe200078e00ff */
[----:B------:R-:W-:Y:S01]  /*10d0*/  LOP3.LUT R66, R18, 0x1, RZ, 0xfc, !PT ;  /* 0x0000000112427812 */ /* 0x000fe200078efcff */
[----:B------:R-:W-:Y:S01]  /*10e0*/  VIADD R65, R3, UR4 ;  /* 0x0000000403417c36 */ /* 0x000fe20008000000 */
[C---:B0-----:R-:W-:Y:S01]  /*10f0*/  SHF.L.U64.HI R58, R6.reuse, 0x3, R7 ;  /* 0x00000003063a7819 */ /* 0x041fe20000010207 */
[----:B--2---:R-:W-:Y:S01]  /*1100*/  IMAD.SHL.U32 R57, R6, 0x8, RZ ;  /* 0x0000000806397824 */ /* 0x004fe200078e00ff */
[----:B------:R-:W-:Y:S01]  /*1110*/  SHF.R.U32.HI R62, RZ, 0x7, R62 ;  /* 0x00000007ff3e7819 */ /* 0x000fe2000001163e */
[----:B------:R-:W-:Y:S01]  /*1120*/  IMAD.MOV.U32 R23, RZ, RZ, RZ ;  /* 0x000000ffff177224 */ /* 0x000fe200078e00ff */
[----:B------:R-:W-:Y:S01]  /*1130*/  LOP3.LUT R64, RZ, R0, RZ, 0x33, !PT ;  /* 0x00000000ff407212 */ /* 0x000fe200078e33ff */
[----:B------:R-:W-:Y:S01]  /*1140*/  UIADD3 UR44, UR43, -UR44, URZ ;  /* 0x8000002c2b2c7290 */ /* 0x000fe2000fffe03f */
[----:B------:R-:W-:Y:S01]  /*1150*/  UMOV UR36, URZ ;  /* 0x0000003f00247c82 */ /* 0x000fe20008000000 */
[----:B-1----:R-:W-:Y:S01]  /*1160*/  VIADD R63, R63, 0xffffffff ;  /* 0xffffffff3f3f7836 */ /* 0x002fe20000000000 */
[----:B------:R-:W-:-:S09]  /*1170*/  UMOV UR42, URZ ;  /* 0x0000003f002a7c82 */ /* 0x000fd20008000000 */
.L_x_94:
[----:B0-----:R-:W0:Y:S01]  /*1180*/  SHFL.IDX PT, R0, R62, RZ, 0x1f ;  /* 0x00001fff3e007589 */ /* 0x001e2200000e0000 */
[----:B-1----:R-:W1:Y:S01]  /*1190*/  S2UR UR7, SR_CgaCtaId ;  /* 0x00000000000779c3 */ /* 0x002e620000008800 */
[----:B------:R-:W-:Y:S01]  /*11a0*/  UMOV UR6, 0x400 ;  /* 0x0000040000067882 */ /* 0x000fe20000000000 */
[----:B0-----:R-:W-:Y:S01]  /*11b0*/  R2UR UR4, R0 ;  /* 0x00000000000472ca */ /* 0x001fe200000e0000 */
[----:B-1----:R-:W-:-:S12]  /*11c0*/  ULEA UR46, UR7, UR6, 0x18 ;  /* 0x00000006072e7291 */ /* 0x002fd8000f8ec03f */
[----:B------:R-:W-:-:S04]  /*11d0*/  ULEA.HI UR5, UR4, UR4, URZ, 0x1 ;  /* 0x0000000404057291 */ /* 0x000fc8000f8f083f */
[----:B------:R-:W-:-:S04]  /*11e0*/  ULOP3.LUT UR5, UR5, 0x7fffe, URZ, 0xc0, !UPT ;  /* 0x0007fffe05057892 */ /* 0x000fc8000f8ec03f */
[----:B------:R-:W-:-:S03]  /*11f0*/  UIADD3 UR5, UR4, -UR5, URZ ;  /* 0x8000000504057290 */ /* 0x000fc6000fffe03f */
[----:B------:R-:W-:Y:S01]  /*1200*/  ULDC UR4, c[0x0][0x28c] ;  /* 0x0000a30000047ab9 */ /* 0x000fe20000000800 */
[----:B------:R-:W-:Y:S01]  /*1210*/  ULEA UR5, UR5, UR46, 0xd ;  /* 0x0000002e05057291 */ /* 0x000fe2000f8e683f */
[----:B------:R-:W-:-:S03]  /*1220*/  ISETP.LT.AND P0, PT, RZ, UR4, PT ;  /* 0x00000004ff007c0c */ /* 0x000fc6000bf01270 */
[----:B------:R-:W-:-:S04]  /*1230*/  UIADD3 UR5, UR5, 0x100, URZ ;  /* 0x0000010005057890 */ /* 0x000fc8000fffe03f */
[----:B------:R-:W-:-:S04]  /*1240*/  USHF.R.U32.HI UR5, URZ, 0x4, UR5 ;  /* 0x000000043f057899 */ /* 0x000fc80008011605 */
[----:B------:R-:W-:-:S04]  /*1250*/  ULOP3.LUT UR5, UR5, 0x3fff, URZ, 0xc0, !UPT ;  /* 0x00003fff05057892 */ /* 0x000fc8000f8ec03f */
[----:B------:R-:W-:Y:S01]  /*1260*/  ULOP3.LUT UR45, UR5, 0x10000, URZ, 0xfc, !UPT ;  /* 0x00010000052d7892 */ /* 0x000fe2000f8efc3f */
[----:B---345:R-:W-:Y:S11]  /*1270*/  @P0 BRA `(.L_x_13) ;  /* 0x0000000000400947 */ /* 0x038ff60003800000 */
[----:B------:R-:W-:Y:S01]  /*1280*/  MOV R0, 0x0 ;  /* 0x0000000000007802 */ /* 0x000fe20000000f00 */
[----:B------:R-:W-:Y:S01]  /*1290*/  ULDC.64 UR4, c[0x4][0x68] ;  /* 0x01001a0000047ab9 */ /* 0x000fe20000000a00 */
[----:B------:R-:W-:Y:S01]  /*12a0*/  ULDC.64 UR6, c[0x4][0x8] ;  /* 0x0100020000067ab9 */ /* 0x000fe20000000a00 */
[----:B------:R-:W-:Y:S01]  /*12b0*/  IMAD.U32 R4, RZ, RZ, UR4 ;  /* 0x00000004ff047e24 */ /* 0x000fe2000f8e00ff */
[----:B------:R0:W1:Y:S01]  /*12c0*/  LDC.64 R14, c[0x4][R0] ;  /* 0x01000000000e7b82 */ /* 0x0000620000000a00 */
[----:B------:R-:W-:Y:S01]  /*12d0*/  IMAD.U32 R5, RZ, RZ, UR5 ;  /* 0x00000005ff057e24 */ /* 0x000fe2000f8e00ff */
[----:B------:R-:W-:Y:S01]  /*12e0*/  ULDC.64 UR4, c[0x4][0x70] ;  /* 0x01001c0000047ab9 */ /* 0x000fe20000000a00 */
[----:B------:R-:W-:Y:S02]  /*12f0*/  IMAD.U32 R10, RZ, RZ, UR6 ;  /* 0x00000006ff0a7e24 */ /* 0x000fe4000f8e00ff */
[----:B------:R-:W-:Y:S02]  /*1300*/  IMAD.U32 R6, RZ, RZ, UR4 ;  /* 0x00000004ff067e24 */ /* 0x000fe4000f8e00ff */
[----:B------:R-:W-:-:S02]  /*1310*/  IMAD.U32 R7, RZ, RZ, UR5 ;  /* 0x00000005ff077e24 */ /* 0x000fc4000f8e00ff */
[----:B------:R-:W-:Y:S02]  /*1320*/  IMAD.U32 R11, RZ, RZ, UR7 ;  /* 0x00000007ff0b7e24 */ /* 0x000fe4000f8e00ff */
[----:B------:R-:W-:Y:S02]  /*1330*/  IMAD.MOV.U32 R8, RZ, RZ, 0x1e1 ;  /* 0x000001e1ff087424 */ /* 0x000fe400078e00ff */
[----:B------:R-:W-:Y:S02]  /*1340*/  IMAD.MOV.U32 R12, RZ, RZ, 0x1 ;  /* 0x00000001ff0c7424 */ /* 0x000fe400078e00ff */
[----:B0-----:R-:W-:-:S07]  /*1350*/  IMAD.MOV.U32 R13, RZ, RZ, RZ ;  /* 0x000000ffff0d7224 */ /* 0x001fce00078e00ff */
[----:B------:R-:W-:-:S07]  /*1360*/  LEPC R20, `(.L_x_13) ;  /* 0x000000001014794e */ /* 0x000fce0000000000 */
[----:B-1---5:R-:W-:Y:S05]  /*1370*/  CALL.ABS.NOINC R14 ;  /* 0x000000000e007343 */ /* 0x022fea0003c00000 */
.L_x_13:
[----:B------:R-:W-:-:S13]  /*1380*/  ISETP.NE.AND P0, PT, R66, 0x3, PT ;  /* 0x000000034200780c */ /* 0x000fda0003f05270 */
[----:B------:R-:W-:Y:S05]  /*1390*/  @!P0 BRA `(.L_x_14) ;  /* 0x0000000000048947 */ /* 0x000fea0003800000 */
[----:B------:R-:W-:Y:S01]  /*13a0*/  BPT.TRAP 0x1 ;  /* 0x000000040000795c */ /* 0x000fe20000300000 */
.L_x_14:
[----:B------:R-:W-:Y:S02]  /*13b0*/  IMAD.U32 R3, RZ, RZ, UR42 ;  /* 0x0000002aff037e24 */ /* 0x000fe4000f8e00ff */
[----:B------:R-:W-:-:S03]  /*13c0*/  IMAD.U32 R0, RZ, RZ, UR36 ;  /* 0x00000024ff007e24 */ /* 0x000fc6000f8e00ff */
[----:B------:R-:W-:Y:S02]  /*13d0*/  LEA R3, R3, UR46, 0x3 ;  /* 0x0000002e03037c11 */ /* 0x000fe4000f8e18ff */
[----:B------:R-:W-:-:S04]  /*13e0*/  SHF.L.U32 R0, R0, 0x1f, RZ ;  /* 0x0000001f00007819 */ /* 0x000fc800000006ff */
[----:B------:R0:W1:Y:S01]  /*13f0*/  SYNCS.PHASECHK.TRANS64.TRYWAIT P1, [R3+URZ], R0 ;  /* 0x00000000030075a7 */ /* 0x000062000802017f */
[----:B------:R-:W-:Y:S05]  /*1400*/  @!P0 BRA `(.L_x_15) ;  /* 0x0000000000048947 */ /* 0x000fea0003800000 */
[----:B------:R-:W-:Y:S01]  /*1410*/  BPT.TRAP 0x1 ;  /* 0x000000040000795c */ /* 0x000fe20000300000 */
.L_x_15:
[----:B------:R-:W-:-:S05]  /*1420*/  IMAD.U32 R4, RZ, RZ, UR44 ;  /* 0x0000002cff047e24 */ /* 0x000fca000f8e00ff */
[----:B------:R-:W-:Y:S01]  /*1430*/  ISETP.GE.AND P2, PT, R4, 0x1, PT ;  /* 0x000000010400780c */ /* 0x000fe20003f46270 */
[----:B-1----:R-:W-:-:S12]  /*1440*/  @P1 BRA `(.L_x_16) ;  /* 0x0000000000081947 */ /* 0x002fd80003800000 */
[----:B------:R-:W1:Y:S02]  /*1450*/  SYNCS.PHASECHK.TRANS64.TRYWAIT P1, [R3+URZ], R0 ;  /* 0x00000000030075a7 */ /* 0x000e64000802017f */
[----:B-1----:R-:W-:Y:S05]  /*1460*/  @!P1 BRA `(.L_x_17) ;  /* 0x0000005000cc9947 */ /* 0x002fea0003800000 */
.L_x_16:
[----:B------:R-:W-:Y:S05]  /*1470*/  WARPSYNC.ALL ;  /* 0x0000000000007948 */ /* 0x000fea0003800000 */
[----:B------:R-:W-:Y:S01]  /*1480*/  UIADD3 UR4, UR46, 0x20100, URZ ;  /* 0x000201002e047890 */ /* 0x000fe2000fffe03f */
[----:B------:R-:W-:Y:S01]  /*1490*/  WARPGROUP.ARRIVE ;  /* 0x00000000000079c5 */ /* 0x000fe20000000000 */
[----:B------:R-:W-:Y:S02]  /*14a0*/  ULEA UR6, UR42, UR45, 0xc ;  /* 0x0000002d2a067291 */ /* 0x000fe4000f8e603f */
[----:B------:R-:W-:Y:S01]  /*14b0*/  USHF.R.U32.HI UR4, URZ, 0x4, UR4 ;  /* 0x000000043f047899 */ /* 0x000fe20008011604 */
[----:B------:R-:W-:Y:S01]  /*14c0*/  UMOV UR13, 0x40000040 ;  /* 0x40000040000d7882 */ /* 0x000fe20000000000 */
[----:B------:R-:W-:-:S02]  /*14d0*/  UMOV UR15, 0x40000040 ;  /* 0x40000040000f7882 */ /* 0x000fc40000000000 */
[----:B------:R-:W-:Y:S01]  /*14e0*/  ULOP3.LUT UR4, UR4, 0x3fff, URZ, 0xc0, !UPT ;  /* 0x00003fff04047892 */ /* 0x000fe2000f8ec03f */
[----:B------:R-:W-:Y:S01]  /*14f0*/  UMOV UR12, UR6 ;  /* 0x00000006000c7c82 */ /* 0x000fe20008000000 */
[----:B------:R-:W-:Y:S02]  /*1500*/  UMOV UR5, 0x40000040 ;  /* 0x4000004000057882 */ /* 0x000fe40000000000 */
[----:B------:R-:W-:Y:S01]  /*1510*/  ULOP3.LUT UR8, UR4, 0x10000, URZ, 0xfc, !UPT ;  /* 0x0001000004087892 */ /* 0x000fe2000f8efc3f */
[----:B------:R-:W-:-:S03]  /*1520*/  UMOV UR7, 0x40000040 ;  /* 0x4000004000077882 */ /* 0x000fc60000000000 */
[----:B------:R-:W-:-:S04]  /*1530*/  ULEA UR4, UR42, UR8, 0xb ;  /* 0x000000082a047291 */ /* 0x000fc8000f8e583f */
[----:B------:R-:W-:-:S03]  /*1540*/  UIADD3 UR9, UR4, 0x606, URZ ;  /* 0x0000060604097890 */ /* 0x000fc6000fffe03f */
[----:B------:R-:W-:Y:S02]  /*1550*/  UMOV UR14, UR4 ;  /* 0x00000004000e7c82 */ /* 0x000fe40008000000 */
[----:B------:R-:W-:Y:S01]  /*1560*/  HGMMA.64x64x8.F32.TF32 R24, gdesc[UR12], RZ, !UPT, gsb0 ;  /* 0x04e000000c1879f0 */ /* 0x000fe2000c0028ff */
[----:B------:R-:W-:Y:S02]  /*1570*/  UIADD3 UR12, UR6, 0x2, URZ ;  /* 0x00000002060c7890 */ /* 0x000fe4000fffe03f */
[----:B------:R-:W-:Y:S01]  /*1580*/  UIADD3 UR14, UR4, 0x2, URZ ;  /* 0x00000002040e7890 */ /* 0x000fe2000fffe03f */
[----:B------:R-:W-:Y:S01]  /*1590*/  UMOV UR13, 0x40000040 ;  /* 0x40000040000d7882 */ /* 0x000fe20000000000 */
[----:B------:R-:W-:Y:S01]  /*15a0*/  UMOV UR15, 0x40000040 ;  /* 0x40000040000f7882 */ /* 0x000fe20000000000 */
[----:B------:R-:W-:Y:S02]  /*15b0*/  WARPGROUP.DEPBAR.LE gsb0, 0x0 ;  /* 0x00008000000079c5 */ /* 0x000fe40000010000 */
[----:B------:R-:W-:-:S06]  /*15c0*/  WARPGROUP.ARRIVE ;  /* 0x00000000000079c5 */ /* 0x000fcc0000000000 */
[----:B------:R-:W-:Y:S01]  /*15d0*/  HGMMA.64x64x8.F32.TF32 R24, gdesc[UR12], R24, gsb0 ;  /* 0x04e000000c1879f0 */ /* 0x000fe20008002818 */
        /* <DEDUP_REMOVED lines=88> */
[----:B------:R-:W-:-:S07]  /*1b60*/  UIADD3 UR6, UR6, 0xc06, URZ ;  /* 0x00000c0606067890 */ /* 0x000fce000fffe03f */
[----:B------:R-:W-:Y:S01]  /*1b70*/  UMOV UR4, UR6 ;  /* 0x0000000600047c82 */ /* 0x000fe20008000000 */
[----:B------:R-:W-:Y:S01]  /*1b80*/  UMOV UR6, UR9 ;  /* 0x0000000900067c82 */ /* 0x000fe20008000000 */
[----:B------:R-:W-:Y:S02]  /*1b90*/  WARPGROUP.DEPBAR.LE gsb0, 0x0 ;  /* 0x00008000000079c5 */ /* 0x000fe40000010000 */
[----:B------:R-:W-:-:S06]  /*1ba0*/  WARPGROUP.ARRIVE ;  /* 0x00000000000079c5 */ /* 0x000fcc0000000000 */
[----:B------:R-:W-:Y:S03]  /*1bb0*/  HGMMA.64x64x8.F32.TF32 R24, gdesc[UR12], R24, gsb0 ;  /* 0x04e000000c1879f0 */ /* 0x000fe60008002818 */
[----:B------:R-:W-:Y:S02]  /*1bc0*/  WARPGROUP.DEPBAR.LE gsb0, 0x0 ;  /* 0x00008000000079c5 */ /* 0x000fe40000010000 */
[----:B------:R-:W-:-:S06]  /*1bd0*/  WARPGROUP.ARRIVE ;  /* 0x00000000000079c5 */ /* 0x000fcc0000000000 */
[----:B------:R-:W-:Y:S03]  /*1be0*/  HGMMA.64x64x8.F32.TF32 R24, gdesc[UR4], R24, gsb0 ;  /* 0x04e00000041879f0 */ /* 0x000fe60008002818 */
[----:B------:R-:W-:Y:S02]  /*1bf0*/  WARPGROUP.DEPBAR.LE gsb0, 0x0 ;  /* 0x00008000000079c5 */ /* 0x000fe40000010000 */
[----:B------:R-:W-:Y:S05]  /*1c00*/  @!P2 BRA `(.L_x_18) ;  /* 0x00000008006ca947 */ /* 0x000fea0003800000 */
[----:B------:R-:W-:Y:S01]  /*1c10*/  UIADD3 UR13, UR42, 0x1, URZ ;  /* 0x000000012a0d7890 */ /* 0x000fe2000fffe03f */
[----:B01----:R-:W-:Y:S01]  /*1c20*/  IMAD.U32 R0, RZ, RZ, UR44 ;  /* 0x0000002cff007e24 */ /* 0x003fe2000f8e00ff */
[----:B------:R-:W-:Y:S02]  /*1c30*/  UMOV UR9, UR42 ;  /* 0x0000002a00097c82 */ /* 0x000fe40008000000 */
[----:B------:R-:W-:-:S04]  /*1c40*/  UISETP.NE.AND UP0, UPT, UR13, 0x2, UPT ;  /* 0x000000020d00788c */ /* 0x000fc8000bf05270 */
[----:B------:R-:W-:Y:S02]  /*1c50*/  USEL UR4, URZ, 0x1, UP0 ;  /* 0x000000013f047887 */ /* 0x000fe40008000000 */
[----:B------:R-:W-:Y:S02]  /*1c60*/  USEL UR13, UR13, URZ, UP0 ;  /* 0x0000003f0d0d7287 */ /* 0x000fe40008000000 */
[----:B------:R-:W-:-:S06]  /*1c70*/  ULOP3.LUT UR4, UR36, UR4, URZ, 0x3c, !UPT ;  /* 0x0000000424047292 */ /* 0x000fcc000f8e3c3f */
[----:B------:R-:W-:-:S07]  /*1c80*/  IMAD.U32 R5, RZ, RZ, UR4 ;  /* 0x00000004ff057e24 */ /* 0x000fce000f8e00ff */
.L_x_25:
[----:B01----:R-:W-:Y:S05]  /*1c90*/  @!P0 BRA `(.L_x_19) ;  /* 0x0000000000048947 */ /* 0x003fea0003800000 */
[----:B------:R-:W-:Y:S01]  /*1ca0*/  BPT.TRAP 0x1 ;  /* 0x000000040000795c */ /* 0x000fe20000300000 */
.L_x_19:
[----:B------:R-:W0:Y:S01]  /*1cb0*/  S2UR UR4, SR_CgaCtaId ;  /* 0x00000000000479c3 */ /* 0x000e220000008800 */
[----:B------:R-:W-:Y:S01]  /*1cc0*/  UMOV UR10, 0x400 ;  /* 0x00000400000a7882 */ /* 0x000fe20000000000 */
[----:B------:R-:W-:Y:S01]  /*1cd0*/  SHF.L.U32 R3, R5, 0x1f, RZ ;  /* 0x0000001f05037819 */ /* 0x000fe200000006ff */
[----:B0-----:R-:W-:-:S04]  /*1ce0*/  ULEA UR10, UR4, UR10, 0x18 ;  /* 0x0000000a040a7291 */ /* 0x001fc8000f8ec03f */
[----:B------:R-:W-:-:S09]  /*1cf0*/  ULEA UR4, UR13, UR10, 0x3 ;  /* 0x0000000a0d047291 */ /* 0x000fd2000f8e183f */
[----:B------:R0:W1:Y:S01]  /*1d00*/  SYNCS.PHASECHK.TRANS64.TRYWAIT P1, [UR4], R3 ;  /* 0x00000003ff0075a7 */ /* 0x0000620008020144 */
[----:B------:R-:W-:Y:S05]  /*1d10*/  @!P0 BRA `(.L_x_20) ;  /* 0x0000000000048947 */ /* 0x000fea0003800000 */
[----:B------:R-:W-:Y:S01]  /*1d20*/  BPT.TRAP 0x1 ;  /* 0x000000040000795c */ /* 0x000fe20000300000 */
.L_x_20:
[----:B-1----:R-:W-:Y:S05]  /*1d30*/  @P1 BRA `(.L_x_21) ;  /* 0x0000000000081947 */ /* 0x002fea0003800000 */
[----:B------:R-:W1:Y:S02]  /*1d40*/  SYNCS.PHASECHK.TRANS64.TRYWAIT P1, [UR4], R3 ;  /* 0x00000003ff0075a7 */ /* 0x000e640008020144 */
[----:B-1----:R-:W-:Y:S05]  /*1d50*/  @!P1 BRA `(.L_x_22) ;  /* 0x0000004800a49947 */ /* 0x002fea0003800000 */
.L_x_21:
[----:B------:R-:W-:Y:S01]  /*1d60*/  ULEA UR12, UR13, UR8, 0xb ;  /* 0x000000080d0c7291 */ /* 0x000fe2000f8e583f */
[----:B------:R-:W-:Y:S01]  /*1d70*/  WARPGROUP.ARRIVE ;  /* 0x00000000000079c5 */ /* 0x000fe20000000000 */
[----:B------:R-:W-:Y:S01]  /*1d80*/  ULEA UR11, UR13, UR45, 0xc ;  /* 0x0000002d0d0b7291 */ /* 0x000fe2000f8e603f */
[----:B------:R-:W-:Y:S01]  /*1d90*/  UMOV UR7, 0x40000040 ;  /* 0x4000004000077882 */ /* 0x000fe20000000000 */
[----:B------:R-:W-:-:S03]  /*1da0*/  UMOV UR5, 0x40000040 ;  /* 0x4000004000057882 */ /* 0x000fc60000000000 */
[----:B------:R-:W-:Y:S02]  /*1db0*/  UMOV UR6, UR12 ;  /* 0x0000000c00067c82 */ /* 0x000fe40008000000 */
[----:B------:R-:W-:Y:S02]  /*1dc0*/  UMOV UR4, UR11 ;  /* 0x0000000b00047c82 */ /* 0x000fe40008000000 */
[----:B------:R-:W-:Y:S01]  /*1dd0*/  HGMMA.64x64x8.F32.TF32 R24, gdesc[UR4], R24, gsb0 ;  /* 0x04e00000041879f0 */ /* 0x000fe20008002818 */
[----:B------:R-:W-:Y:S02]  /*1de0*/  UIADD3 UR6, UR12, 0x2, URZ ;  /* 0x000000020c067890 */ /* 0x000fe4000fffe03f */
[----:B------:R-:W-:Y:S01]  /*1df0*/  UIADD3 UR4, UR11, 0x2, URZ ;  /* 0x000000020b047890 */ /* 0x000fe2000fffe03f */
[----:B------:R-:W-:Y:S01]  /*1e00*/  UMOV UR7, 0x40000040 ;  /* 0x4000004000077882 */ /* 0x000fe20000000000 */
[----:B------:R-:W-:Y:S01]  /*1e10*/  UMOV UR5, 0x40000040 ;  /* 0x4000004000057882 */ /* 0x000fe20000000000 */
[----:B------:R-:W-:-:S02]  /*1e20*/  WARPGROUP.DEPBAR.LE gsb0, 0x0 ;  /* 0x00008000000079c5 */ /* 0x000fc40000010000 */
        /* <DEDUP_REMOVED lines=99> */
[----:B------:R-:W-:Y:S03]  /*2460*/  HGMMA.64x64x8.F32.TF32 R24, gdesc[UR4], R24, gsb0 ;  /* 0x04e00000041879f0 */ /* 0x000fe60008002818 */
[----:B------:R-:W-:Y:S02]  /*2470*/  WARPGROUP.DEPBAR.LE gsb0, 0x0 ;  /* 0x00008000000079c5 */ /* 0x000fe40000010000 */
[----:B------:R-:W-:Y:S05]  /*2480*/  @!P0 BRA `(.L_x_23) ;  /* 0x0000000000048947 */ /* 0x000fea0003800000 */
[----:B------:R-:W-:Y:S01]  /*2490*/  BPT.TRAP 0x1 ;  /* 0x000000040000795c */ /* 0x000fe20000300000 */
.L_x_23:
[----:B------:R-:W-:Y:S01]  /*24a0*/  ULEA UR10, UR9, UR10, 0x3 ;  /* 0x0000000a090a7291 */ /* 0x000fe2000f8e183f */
[----:B------:R-:W-:-:S03]  /*24b0*/  ISETP.GT.U32.AND P1, PT, R18, 0x1, PT ;  /* 0x000000011200780c */ /* 0x000fc60003f24070 */
[----:B------:R-:W-:-:S04]  /*24c0*/  UIADD3 UR10, UR10, 0x10, URZ ;  /* 0x000000100a0a7890 */ /* 0x000fc8000fffe03f */
[----:B------:R-:W-:-:S09]  /*24d0*/  UPRMT UR10, URZ, 0x654, UR10 ;  /* 0x000006543f0a7896 */ /* 0x000fd2000800000a */
[----:B------:R-:W-:Y:S01]  /*24e0*/  SYNCS.ARRIVE.TRANS64.RED.A1T0 RZ, [UR10], RZ ;  /* 0x000000ffffff79a7 */ /* 0x000fe2000810040a */
[----:B------:R-:W-:Y:S05]  /*24f0*/  @P1 BRA `(.L_x_24) ;  /* 0x0000000000041947 */ /* 0x000fea0003800000 */
[----:B------:R-:W-:Y:S01]  /*2500*/  BPT.TRAP 0x1 ;  /* 0x000000040000795c */ /* 0x000fe20000300000 */
.L_x_24:
[----:B------:R-:W-:Y:S01]  /*2510*/  UIADD3 UR13, UR13, 0x1, URZ ;  /* 0x000000010d0d7890 */ /* 0x000fe2000fffe03f */
[C---:B------:R-:W-:Y:S01]  /*2520*/  ISETP.GT.AND P1, PT, R0.reuse, 0x1, PT ;  /* 0x000000010000780c */ /* 0x040fe20003f24270 */
[----:B------:R-:W-:Y:S01]  /*2530*/  UIADD3 UR9, UR9, 0x1, URZ ;  /* 0x0000000109097890 */ /* 0x000fe2000fffe03f */
[----:B------:R-:W-:Y:S01]  /*2540*/  VIADD R0, R0, 0xffffffff ;  /* 0xffffffff00007836 */ /* 0x000fe20000000000 */
[----:B------:R-:W-:Y:S02]  /*2550*/  UISETP.NE.AND UP0, UPT, UR13, 0x2, UPT ;  /* 0x000000020d00788c */ /* 0x000fe4000bf05270 */
[----:B------:R-:W-:Y:S02]  /*2560*/  UISETP.NE.AND UP1, UPT, UR9, 0x2, UPT ;  /* 0x000000020900788c */ /* 0x000fe4000bf25270 */
[----:B------:R-:W-:Y:S02]  /*2570*/  USEL UR4, URZ, 0x1, UP0 ;  /* 0x000000013f047887 */ /* 0x000fe40008000000 */
[----:B------:R-:W-:-:S02]  /*2580*/  USEL UR13, UR13, URZ, UP0 ;  /* 0x0000003f0d0d7287 */ /* 0x000fc40008000000 */
[----:B------:R-:W-:Y:S02]  /*2590*/  USEL UR9, UR9, URZ, UP1 ;  /* 0x0000003f09097287 */ /* 0x000fe40008800000 */
[----:B------:R-:W-:Y:S01]  /*25a0*/  LOP3.LUT R5, R5, UR4, RZ, 0x3c, !PT ;  /* 0x0000000405057c12 */ /* 0x000fe2000f8e3cff */
[----:B------:R-:W-:Y:S09]  /*25b0*/  @P1 BRA `(.L_x_25) ;  /* 0xfffffff400b41947 */ /* 0x000ff2000383ffff */
.L_x_18:
[----:B01----:R-:W0:Y:S02]  /*25c0*/  LDC R0, c[0x0][0x28c] ;  /* 0x0000a300ff007b82 */ /* 0x003e240000000800 */
[----:B0-----:R-:W-:-:S13]  /*25d0*/  ISETP.GE.AND P1, PT, R0, 0x1, PT ;  /* 0x000000010000780c */ /* 0x001fda0003f26270 */
[----:B------:R-:W-:Y:S05]  /*25e0*/  @!P1 BRA `(.L_x_26) ;  /* 0x0000000000389947 */ /* 0x000fea0003800000 */
[----:B------:R-:W-:Y:S05]  /*25f0*/  @!P0 BRA `(.L_x_27) ;  /* 0x0000000000048947 */ /* 0x000fea0003800000 */
[----:B------:R-:W-:Y:S01]  /*2600*/  BPT.TRAP 0x1 ;  /* 0x000000040000795c */ /* 0x000fe20000300000 */
.L_x_27:
[----:B------:R-:W0:Y:S01]  /*2610*/  S2UR UR6, SR_CgaCtaId ;  /* 0x00000000000679c3 */ /* 0x000e220000008800 */
[----:B------:R-:W-:Y:S01]  /*2620*/  UIADD3 UR4, UR44, UR42, URZ ;  /* 0x0000002a2c047290 */ /* 0x000fe2000fffe03f */
[----:B------:R-:W-:Y:S01]  /*2630*/  ISETP.GT.U32.AND P0, PT, R18, 0x1, PT ;  /* 0x000000011200780c */ /* 0x000fe20003f04070 */
[----:B------:R-:W-:Y:S02]  /*2640*/  UMOV UR5, 0x400 ;  /* 0x0000040000057882 */ /* 0x000fe40000000000 */
[----:B------:R-:W-:-:S04]  /*2650*/  USHF.L.U32 UR4, UR4, 0x3, URZ ;  /* 0x0000000304047899 */ /* 0x000fc8000800063f */
[----:B------:R-:W-:Y:S02]  /*2660*/  ULOP3.LUT UR4, UR4, 0x8, URZ, 0xc0, !UPT ;  /* 0x0000000804047892 */ /* 0x000fe4000f8ec03f */
[----:B0-----:R-:W-:-:S04]  /*2670*/  ULEA UR5, UR6, UR5, 0x18 ;  /* 0x0000000506057291 */ /* 0x001fc8000f8ec03f */
[----:B------:R-:W-:-:S04]  /*2680*/  UIADD3 UR4, UR5, 0x10, UR4 ;  /* 0x0000001005047890 */ /* 0x000fc8000fffe004 */
[----:B------:R-:W-:-:S09]  /*2690*/  UPRMT UR4, URZ, 0x654, UR4 ;  /* 0x000006543f047896 */ /* 0x000fd20008000004 */
[----:B------:R-:W-:Y:S01]  /*26a0*/  SYNCS.ARRIVE.TRANS64.RED.A1T0 RZ, [UR4], RZ ;  /* 0x000000ffffff79a7 */ /* 0x000fe20008100404 */
[----:B------:R-:W-:Y:S05]  /*26b0*/  @P0 BRA `(.L_x_26) ;  /* 0x0000000000040947 */ /* 0x000fea0003800000 */
[----:B------:R-:W-:Y:S01]  /*26c0*/  BPT.TRAP 0x1 ;  /* 0x000000040000795c */ /* 0x000fe20000300000 */
.L_x_26:
[----:B------:R-:W-:Y:S01]  /*26d0*/  IMAD.SHL.U32 R6, R68, 0x40, RZ ;  /* 0x0000004044067824 */ /* 0x000fe200078e00ff */
[----:B------:R-:W-:Y:S01]  /*26e0*/  ULDC UR6, c[0x0][0x288] ;  /* 0x0000a20000067ab9 */ /* 0x000fe20000000800 */
[----:B------:R-:W-:Y:S01]  /*26f0*/  SHF.R.S32.HI R9, RZ, 0x1f, R67 ;  /* 0x0000001fff097819 */ /* 0x000fe20000011443 */
[C---:B------:R-:W-:Y:S01]  /*2700*/  IMAD.SHL.U32 R8, R69.reuse, 0x80, RZ ;  /* 0x0000008045087824 */ /* 0x040fe200078e00ff */
[----:B------:R-:W-:Y:S01]  /*2710*/  ULDC.64 UR4, c[0x0][0x5d0] ;  /* 0x0001740000047ab9 */ /* 0x000fe20000000a00 */
[C---:B------:R-:W-:Y:S01]  /*2720*/  LOP3.LUT R10, R6.reuse, 0x6, R61, 0xf8, !PT ;  /* 0x00000006060a7812 */ /* 0x040fe200078ef83d */
[----:B------:R-:W-:Y:S01]  /*2730*/  IMAD.WIDE R68, R69, 0x80, R22 ;  /* 0x0000008045447825 */ /* 0x000fe200078e0216 */
[----:B------:R-:W-:Y:S01]  /*2740*/  ISETP.GE.AND P0, PT, R6, UR6, PT ;  /* 0x0000000606007c0c */ /* 0x000fe2000bf06270 */
[----:B------:R-:W-:Y:S01]  /*2750*/  ULDC UR6, c[0x0][0x284] ;  /* 0x0000a10000067ab9 */ /* 0x000fe20000000800 */
[----:B------:R-:W-:Y:S01]  /*2760*/  SHF.R.S32.HI R11, RZ, 0x1f, R10 ;  /* 0x0000001fff0b7819 */ /* 0x000fe2000001140a */
[----:B------:R-:W-:Y:S01]  /*2770*/  IMAD R0, R9, UR4, RZ ;  /* 0x0000000409007c24 */ /* 0x000fe2000f8e02ff */
[----:B------:R-:W-:-:S03]  /*2780*/  ISETP.GE.OR P0, PT, R8, UR6, P0 ;  /* 0x0000000608007c0c */ /* 0x000fc60008706670 */
[C---:B------:R-:W-:Y:S02]  /*2790*/  IMAD R3, R67.reuse, UR5, R0 ;  /* 0x0000000543037c24 */ /* 0x040fe4000f8e0200 */
[----:B------:R-:W-:Y:S01]  /*27a0*/  IMAD.WIDE.U32 R4, R67, UR4, R10 ;  /* 0x0000000443047c25 */ /* 0x000fe2000f8e000a */
[----:B------:R-:W-:-:S03]  /*27b0*/  ULDC.64 UR4, c[0x0][0x5c8] ;  /* 0x0001720000047ab9 */ /* 0x000fc60000000a00 */
[----:B------:R-:W-:Y:S02]  /*27c0*/  IMAD R7, R69, UR4, RZ ;  /* 0x0000000445077c24 */ /* 0x000fe4000f8e02ff */
[----:B------:R-:W-:Y:S02]  /*27d0*/  IMAD.IADD R5, R5, 0x1, R3 ;  /* 0x0000000105057824 */ /* 0x000fe400078e0203 */
[C---:B------:R-:W-:Y:S02]  /*27e0*/  IMAD R7, R68.reuse, UR5, R7 ;  /* 0x0000000544077c24 */ /* 0x040fe4000f8e0207 */
[----:B------:R-:W-:-:S04]  /*27f0*/  IMAD.WIDE.U32 R70, R68, UR4, R4 ;  /* 0x0000000444467c25 */ /* 0x000fc8000f8e0004 */
[----:B------:R-:W-:Y:S01]  /*2800*/  IMAD.MOV.U32 R0, RZ, RZ, -0x1 ;  /* 0xffffffffff007424 */ /* 0x000fe200078e00ff */
[----:B------:R-:W-:Y:S06]  /*2810*/  @P0 BRA `(.L_x_28) ;  /* 0x0000002000780947 */ /* 0x000fec0003800000 */
[----:B-----5:R-:W-:Y:S01]  /*2820*/  FSETP.NEU.AND P1, PT, R56, RZ, PT ;  /* 0x000000ff3800720b */ /* 0x020fe20003f2d000 */
[----:B------:R-:W-:Y:S01]  /*2830*/  IMAD.IADD R6, R60, 0x1, -R6 ;  /* 0x000000013c067824 */ /* 0x000fe200078e0a06 */
[----:B------:R-:W-:Y:S01]  /*2840*/  BSSY B0, `(.L_x_28) ;  /* 0x000021b000007945 */ /* 0x000fe20003800000 */
[----:B------:R-:W-:Y:S02]  /*2850*/  IMAD.IADD R3, R65, 0x1, -R8 ;  /* 0x0000000141037824 */ /* 0x000fe400078e0a08 */
[----:B------:R-:W-:Y:S01]  /*2860*/  IMAD.IADD R81, R71, 0x1, R7 ;  /* 0x0000000147517824 */ /* 0x000fe200078e0207 */
[----:B------:R-:W-:-:S04]  /*2870*/  ISETP.GT.AND P0, PT, R6, RZ, PT ;  /* 0x000000ff0600720c */ /* 0x000fc80003f04270 */
[----:B------:R-:W-:-:S03]  /*2880*/  ISETP.GT.AND P2, PT, R3, RZ, P0 ;  /* 0x000000ff0300720c */ /* 0x000fc60000744270 */
[----:B------:R-:W-:Y:S10]  /*2890*/  @!P1 BRA `(.L_x_29) ;  /* 0x0000001400dc9947 */ /* 0x000ff40003800000 */
[----:B------:R-:W0:Y:S01]  /*28a0*/  LDC.64 R74, c[0x0][0x5b8] ;  /* 0x00016e00ff4a7b82 */ /* 0x000e220000000a00 */
[----:B------:R-:W-:-:S07]  /*28b0*/  ULDC.64 UR4, c[0x0][0x5c0] ;  /* 0x0001700000047ab9 */ /* 0x000fce0000000a00 */
[----:B------:R-:W1:Y:S08]  /*28c0*/  LDC.64 R76, c[0x0][0x5b0] ;  /* 0x00016c00ff4c7b82 */ /* 0x000e700000000a00 */
[----:B------:R-:W2:Y:S01]  /*28d0*/  LDC.64 R78, c[0x0][0x5a8] ;  /* 0x00016a00ff4e7b82 */ /* 0x000ea20000000a00 */
[-C--:B0-----:R-:W-:Y:S02]  /*28e0*/  IMAD R4, R9, R74.reuse, RZ ;  /* 0x0000004a09047224 */ /* 0x081fe400078e02ff */
[----:B------:R-:W-:-:S04]  /*28f0*/  IMAD.WIDE.U32 R72, R67, R74, R10 ;  /* 0x0000004a43487225 */ /* 0x000fc800078e000a */
[----:B------:R-:W-:Y:S02]  /*2900*/  IMAD R71, R67, R75, R4 ;  /* 0x0000004b43477224 */ /* 0x000fe400078e0204 */
[-C--:B-1----:R-:W-:Y:S02]  /*2910*/  IMAD R4, R69, R76.reuse, RZ ;  /* 0x0000004c45047224 */ /* 0x082fe400078e02ff */
[----:B------:R-:W-:Y:S02]  /*2920*/  IMAD.IADD R13, R73, 0x1, R71 ;  /* 0x00000001490d7824 */ /* 0x000fe400078e0247 */
[----:B------:R-:W-:Y:S02]  /*2930*/  IMAD.MOV.U32 R12, RZ, RZ, R72 ;  /* 0x000000ffff0c7224 */ /* 0x000fe400078e0048 */
[C---:B------:R-:W-:Y:S02]  /*2940*/  IMAD R69, R68.reuse, R77, R4 ;  /* 0x0000004d44457224 */ /* 0x040fe400078e0204 */
[----:B------:R-:W-:-:S04]  /*2950*/  IMAD.WIDE.U32 R4, R68, R76, R12 ;  /* 0x0000004c44047225 */ /* 0x000fc800078e000c */
[----:B------:R-:W-:Y:S01]  /*2960*/  IMAD.IADD R5, R5, 0x1, R69 ;  /* 0x0000000105057824 */ /* 0x000fe200078e0245 */
[----:B--2---:R-:W-:-:S04]  /*2970*/  LEA R14, P1, R4, R78, 0x2 ;  /* 0x0000004e040e7211 */ /* 0x004fc800078210ff */
[----:B------:R-:W-:-:S05]  /*2980*/  LEA.HI.X R15, R4, R79, R5, 0x2, P1 ;  /* 0x0000004f040f7211 */ /* 0x000fca00008f1405 */
[----:B------:R0:W2:Y:S01]  /*2990*/  @P2 LDG.E.LTC128B R7, desc[UR40][R14.64] ;  /* 0x000000280e072981 */ /* 0x0000a2000c1e1920 */
[----:B------:R-:W-:Y:S01]  /*29a0*/  LEA R8, P3, R70, UR4, 0x2 ;  /* 0x0000000446087c11 */ /* 0x000fe2000f8610ff */
[----:B------:R-:W-:Y:S01]  /*29b0*/  IMAD.WIDE.U32 R4, R68, R76, R10 ;  /* 0x0000004c44047225 */ /* 0x000fe200078e000a */
[----:B------:R-:W-:Y:S01]  /*29c0*/  ISETP.GT.AND P1, PT, R6, 0x1, PT ;  /* 0x000000010600780c */ /* 0x000fe20003f24270 */
[----:B------:R-:W-:Y:S02]  /*29d0*/  BSSY B1, `(.L_x_30) ;  /* 0x0000012000017945 */ /* 0x000fe40003800000 */
[----:B------:R-:W-:Y:S02]  /*29e0*/  IMAD.IADD R5, R69, 0x1, R5 ;  /* 0x0000000145057824 */ /* 0x000fe400078e0205 */
[----:B------:R-:W-:Y:S01]  /*29f0*/  IMAD.WIDE.U32 R20, R67, R74, R4 ;  /* 0x0000004a43147225 */ /* 0x000fe200078e0004 */
[----:B0-----:R-:W-:-:S03]  /*2a00*/  SHF.L.U64.HI R15, R76, 0x3, R77 ;  /* 0x000000034c0f7819 */ /* 0x001fc6000001024d */
[----:B------:R-:W-:Y:S01]  /*2a10*/  IMAD.IADD R5, R71, 0x1, R21 ;  /* 0x0000000147057824 */ /* 0x000fe200078e0215 */
[----:B------:R-:W-:Y:S01]  /*2a20*/  LEA R4, P4, R20, R78, 0x2 ;  /* 0x0000004e14047211 */ /* 0x000fe200078810ff */
[----:B------:R-:W-:-:S03]  /*2a30*/  IMAD.SHL.U32 R14, R76, 0x8, RZ ;  /* 0x000000084c0e7824 */ /* 0x000fc600078e00ff */
[----:B------:R-:W-:Y:S01]  /*2a40*/  LEA.HI.X R5, R20, R79, R5, 0x2, P4 ;  /* 0x0000004f14057211 */ /* 0x000fe200020f1405 */
[----:B------:R-:W-:Y:S01]  /*2a50*/  IMAD.WIDE.U32 R20, R68, R76, R14 ;  /* 0x0000004c44147225 */ /* 0x000fe200078e000e */
[----:B--2---:R-:W-:-:S05]  /*2a60*/  LOP3.LUT R9, R7, 0xffffe000, RZ, 0xc0, !PT ;  /* 0xffffe00007097812 */ /* 0x004fca00078ec0ff */
[----:B------:R-:W-:-:S04]  /*2a70*/  FMUL R9, R9, R56 ;  /* 0x0000003809097220 */ /* 0x000fc80000400000 */
[----:B------:R-:W-:Y:S01]  /*2a80*/  FFMA R75, R24, R19, R9 ;  /* 0x00000013184b7223 */ /* 0x000fe20000000009 */
[----:B------:R-:W-:Y:S02]  /*2a90*/  LEA.HI.X R9, R70, UR5, R81, 0x2, P3 ;  /* 0x0000000546097c11 */ /* 0x000fe400098f1451 */
[----:B------:R-:W-:Y:S02]  /*2aa0*/  ISETP.GT.AND P3, PT, R3, RZ, P1 ;  /* 0x000000ff0300720c */ /* 0x000fe40000f64270 */
[----:B------:R-:W-:-:S05]  /*2ab0*/  F2FP.TF32.F32.PACK_B R75, R75 ;  /* 0x0000004bff4b723e */ /* 0x000fca00024050ff */
[----:B------:R0:W-:Y:S06]  /*2ac0*/  @P2 STG.E desc[UR40][R8.64], R75 ;  /* 0x0000004b08002986 */ /* 0x0001ec000c101928 */
[----:B------:R-:W-:Y:S05]  /*2ad0*/  @!P3 BRA `(.L_x_31) ;  /* 0x000000000004b947 */ /* 0x000fea0003800000 */
[----:B------:R1:W5:Y:S02]  /*2ae0*/  LDG.E.LTC128B R7, desc[UR40][R4.64+0x4] ;  /* 0x0000042804077981 */ /* 0x000364000c1e1920 */
.L_x_31:
[----:B------:R-:W-:Y:S05]  /*2af0*/  BSYNC B1 ;  /* 0x0000000000017941 */ /* 0x000fea0003800000 */
.L_x_30:
[----:B-----5:R-:W-:Y:S01]  /*2b00*/  LOP3.LUT R15, R7, 0xffffe000, RZ, 0xc0, !PT ;  /* 0xffffe000070f7812 */ /* 0x020fe200078ec0ff */
[----:B------:R-:W-:Y:S01]  /*2b10*/  IMAD.IADD R69, R69, 0x1, R21 ;  /* 0x0000000145457824 */ /* 0x000fe200078e0215 */
[----:B------:R-:W-:Y:S01]  /*2b20*/  IADD3 R72, P2, R72, R20, RZ ;  /* 0x0000001448487210 */ /* 0x000fe20007f5e0ff */
[----:B------:R-:W-:Y:S01]  /*2b30*/  IMAD.MOV.U32 R24, RZ, RZ, R7 ;  /* 0x000000ffff187224 */ /* 0x000fe200078e0007 */
[----:B------:R-:W-:Y:S01]  /*2b40*/  ISETP.GT.AND P0, PT, R3, 0x8, P0 ;  /* 0x000000080300780c */ /* 0x000fe20000704270 */
[----:B------:R-:W-:Y:S02]  /*2b50*/  FMUL R12, R15, R56 ;  /* 0x000000380f0c7220 */ /* 0x000fe40000400000 */
[----:B------:R-:W-:Y:S01]  /*2b60*/  IMAD.X R13, R69, 0x1, R13, P2 ;  /* 0x00000001450d7824 */ /* 0x000fe200010e060d */
[----:B------:R-:W-:Y:S01]  /*2b70*/  LEA R14, P2, R72, R78, 0x2 ;  /* 0x0000004e480e7211 */ /* 0x000fe200078410ff */
[----:B------:R-:W-:-:S03]  /*2b80*/  FFMA R25, R25, R19, R12 ;  /* 0x0000001319197223 */ /* 0x000fc6000000000c */
[----:B------:R-:W-:Y:S02]  /*2b90*/  LEA.HI.X R15, R72, R79, R13, 0x2, P2 ;  /* 0x0000004f480f7211 */ /* 0x000fe400010f140d */
[----:B------:R-:W-:-:S05]  /*2ba0*/  F2FP.TF32.F32.PACK_B R25, R25 ;  /* 0x00000019ff19723e */ /* 0x000fca00024050ff */
[----:B------:R2:W-:Y:S04]  /*2bb0*/  @P3 STG.E desc[UR40][R8.64+0x4], R25 ;  /* 0x0000041908003986 */ /* 0x0005e8000c101928 */
[----:B------:R-:W3:Y:S01]  /*2bc0*/  @P0 LDG.E.LTC128B R24, desc[UR40][R14.64] ;  /* 0x000000280e180981 */ /* 0x000ee2000c1e1920 */
[----:B------:R-:W-:Y:S01]  /*2bd0*/  IADD3 R20, P2, R10, R20, RZ ;  /* 0x000000140a147210 */ /* 0x000fe20007f5e0ff */
[----:B------:R-:W-:Y:S01]  /*2be0*/  BSSY B1, `(.L_x_32) ;  /* 0x0000011000017945 */ /* 0x000fe20003800000 */
[----:B------:R-:W-:-:S03]  /*2bf0*/  ISETP.GT.AND P1, PT, R3, 0x8, P1 ;  /* 0x000000080300780c */ /* 0x000fc60000f24270 */
[----:B------:R-:W-:Y:S01]  /*2c00*/  IMAD.X R21, R11, 0x1, R69, P2 ;  /* 0x000000010b157824 */ /* 0x000fe200010e0645 */
[C---:B------:R-:W-:Y:S02]  /*2c10*/  SHF.L.U64.HI R11, R57.reuse, 0x2, R58 ;  /* 0x00000002390b7819 */ /* 0x040fe4000001023a */
[----:B------:R-:W-:Y:S01]  /*2c20*/  LEA R12, P2, R57, R8, 0x2 ;  /* 0x00000008390c7211 */ /* 0x000fe200078410ff */
[----:B------:R-:W-:-:S04]  /*2c30*/  IMAD.WIDE.U32 R20, R67, R74, R20 ;  /* 0x0000004a43147225 */ /* 0x000fc800078e0014 */
[----:B------:R-:W-:Y:S01]  /*2c40*/  IMAD.X R13, R11, 0x1, R9, P2 ;  /* 0x000000010b0d7824 */ /* 0x000fe200010e0609 */
[----:B------:R-:W-:Y:S02]  /*2c50*/  LEA R10, P3, R20, R78, 0x2 ;  /* 0x0000004e140a7211 */ /* 0x000fe400078610ff */
[----:B---3--:R-:W-:-:S05]  /*2c60*/  LOP3.LUT R7, R24, 0xffffe000, RZ, 0xc0, !PT ;  /* 0xffffe00018077812 */ /* 0x008fca00078ec0ff */
[----:B------:R-:W-:-:S04]  /*2c70*/  FMUL R7, R7, R56 ;  /* 0x0000003807077220 */ /* 0x000fc80000400000 */
[----:B------:R-:W-:Y:S01]  /*2c80*/  FFMA R67, R26, R19, R7 ;  /* 0x000000131a437223 */ /* 0x000fe20000000007 */
[----:B------:R-:W-:-:S04]  /*2c90*/  IMAD.IADD R7, R71, 0x1, R21 ;  /* 0x0000000147077824 */ /* 0x000fc800078e0215 */
[----:B------:R-:W-:Y:S02]  /*2ca0*/  F2FP.TF32.F32.PACK_B R67, R67 ;  /* 0x00000043ff43723e */ /* 0x000fe400024050ff */
[----:B------:R-:W-:-:S03]  /*2cb0*/  LEA.HI.X R11, R20, R79, R7, 0x2, P3 ;  /* 0x0000004f140b7211 */ /* 0x000fc600018f1407 */
[----:B------:R2:W-:Y:S01]  /*2cc0*/  @P0 STG.E desc[UR40][R12.64], R67 ;  /* 0x000000430c000986 */ /* 0x0005e2000c101928 */
[----:B------:R-:W-:Y:S05]  /*2cd0*/  @!P1 BRA `(.L_x_33) ;  /* 0x0000000000049947 */ /* 0x000fea0003800000 */
[----:B------:R3:W5:Y:S02]  /*2ce0*/  LDG.E.LTC128B R24, desc[UR40][R10.64+0x4] ;  /* 0x000004280a187981 */ /* 0x000764000c1e1920 */
.L_x_33:
[----:B------:R-:W-:Y:S05]  /*2cf0*/  BSYNC B1 ;  /* 0x0000000000017941 */ /* 0x000fea0003800000 */
.L_x_32:
[----:B-----5:R-:W-:Y:S01]  /*2d00*/  LOP3.LUT R7, R24, 0xffffe000, RZ, 0xc0, !PT ;  /* 0xffffe00018077812 */ /* 0x020fe200078ec0ff */
[----:B------:R-:W-:Y:S01]  /*2d10*/  BSSY B1, `(.L_x_34) ;  /* 0x0000009000017945 */ /* 0x000fe20003800000 */
[----:B------:R-:W-:-:S03]  /*2d20*/  ISETP.GT.AND P0, PT, R6, 0x8, PT ;  /* 0x000000080600780c */ /* 0x000fc60003f04270 */
[----:B------:R-:W-:Y:S01]  /*2d30*/  FMUL R14, R7, R56 ;  /* 0x00000038070e7220 */ /* 0x000fe20000400000 */
[----:B------:R-:W-:-:S03]  /*2d40*/  ISETP.GT.AND P2, PT, R3, RZ, P0 ;  /* 0x000000ff0300720c */ /* 0x000fc60000744270 */
[----:B------:R-:W-:-:S05]  /*2d50*/  FFMA R27, R27, R19, R14 ;  /* 0x000000131b1b7223 */ /* 0x000fca000000000e */
[----:B------:R-:W-:-:S05]  /*2d60*/  F2FP.TF32.F32.PACK_B R27, R27 ;  /* 0x0000001bff1b723e */ /* 0x000fca00024050ff */
[----:B------:R4:W-:Y:S01]  /*2d70*/  @P1 STG.E desc[UR40][R12.64+0x4], R27 ;  /* 0x0000041b0c001986 */ /* 0x0009e2000c101928 */
[----:B------:R-:W-:Y:S05]  /*2d80*/  @!P2 BRA `(.L_x_35) ;  /* 0x000000000004a947 */ /* 0x000fea0003800000 */
[----:B------:R0:W5:Y:S02]  /*2d90*/  LDG.E.LTC128B R24, desc[UR40][R4.64+0x20] ;  /* 0x0000202804187981 */ /* 0x000164000c1e1920 */
.L_x_35:
[----:B------:R-:W-:Y:S05]  /*2da0*/  BSYNC B1 ;  /* 0x0000000000017941 */ /* 0x000fea0003800000 */
.L_x_34:
        /* <DEDUP_REMOVED lines=10> */
.L_x_37:
[----:B------:R-:W-:Y:S05]  /*2e50*/  BSYNC B1 ;  /* 0x0000000000017941 */ /* 0x000fea0003800000 */
.L_x_36:
[----:B0----5:R-:W-:Y:S01]  /*2e60*/  LOP3.LUT R7, R24, 0xffffe000, RZ, 0xc0, !PT ;  /* 0xffffe00018077812 */ /* 0x021fe200078ec0ff */
[----:B------:R-:W-:Y:S01]  /*2e70*/  BSSY B1, `(.L_x_38) ;  /* 0x0000008000017945 */ /* 0x000fe20003800000 */
[----:B------:R-:W-:-:S03]  /*2e80*/  ISETP.GT.AND P0, PT, R3, 0x8, P0 ;  /* 0x000000080300780c */ /* 0x000fc60000704270 */
[----:B------:R-:W-:-:S04]  /*2e90*/  FMUL R14, R7, R56 ;  /* 0x00000038070e7220 */ /* 0x000fc80000400000 */
[----:B------:R-:W-:-:S05]  /*2ea0*/  FFMA R29, R29, R19, R14 ;  /* 0x000000131d1d7223 */ /* 0x000fca000000000e */
[----:B------:R-:W-:-:S05]  /*2eb0*/  F2FP.TF32.F32.PACK_B R29, R29 ;  /* 0x0000001dff1d723e */ /* 0x000fca00024050ff */
[----:B------:R0:W-:Y:S01]  /*2ec0*/  @P3 STG.E desc[UR40][R8.64+0x24], R29 ;  /* 0x0000241d08003986 */ /* 0x0001e2000c101928 */
[----:B------:R-:W-:Y:S05]  /*2ed0*/  @!P0 BRA `(.L_x_39) ;  /* 0x0000000000048947 */ /* 0x000fea0003800000 */
[----:B------:R0:W5:Y:S02]  /*2ee0*/  LDG.E.LTC128B R24, desc[UR40][R10.64+0x20] ;  /* 0x000020280a187981 */ /* 0x000164000c1e1920 */
.L_x_39:
[----:B------:R-:W-:Y:S05]  /*2ef0*/  BSYNC B1 ;  /* 0x0000000000017941 */ /* 0x000fea0003800000 */
.L_x_38:
[----:B-----5:R-:W-:Y:S01]  /*2f00*/  LOP3.LUT R7, R24, 0xffffe000, RZ, 0xc0, !PT ;  /* 0xffffe00018077812 */ /* 0x020fe200078ec0ff */
        /* <DEDUP_REMOVED lines=8> */
.L_x_41:
[----:B------:R-:W-:Y:S05]  /*2f90*/  BSYNC B1 ;  /* 0x0000000000017941 */ /* 0x000fea0003800000 */
.L_x_40:
[----:B0----5:R-:W-:Y:S01]  /*2fa0*/  LOP3.LUT R7, R24, 0xffffe000, RZ, 0xc0, !PT ;  /* 0xffffe00018077812 */ /* 0x021fe200078ec0ff */
        /* <DEDUP_REMOVED lines=9> */
.L_x_43:
[----:B------:R-:W-:Y:S05]  /*3040*/  BSYNC B1 ;  /* 0x0000000000017941 */ /* 0x000fea0003800000 */
.L_x_42:
        /* <DEDUP_REMOVED lines=10> */
.L_x_45:
[----:B------:R-:W-:Y:S05]  /*30f0*/  BSYNC B1 ;  /* 0x0000000000017941 */ /* 0x000fea0003800000 */
.L_x_44:
        /* <DEDUP_REMOVED lines=9> */
.L_x_47:
[----:B------:R-:W-:Y:S05]  /*3190*/  BSYNC B1 ;  /* 0x0000000000017941 */ /* 0x000fea0003800000 */
.L_x_46:
        /* <DEDUP_REMOVED lines=9> */
.L_x_49:
[----:B------:R-:W-:Y:S05]  /*3230*/  BSYNC B1 ;  /* 0x0000000000017941 */ /* 0x000fea0003800000 */
.L_x_48:
        /* <DEDUP_REMOVED lines=10> */
.L_x_51:
[----:B------:R-:W-:Y:S05]  /*32e0*/  BSYNC B1 ;  /* 0x0000000000017941 */ /* 0x000fea0003800000 */
.L_x_50:
        /* <DEDUP_REMOVED lines=10> */
.L_x_53:
[----:B------:R-:W-:Y:S05]  /*3390*/  BSYNC B1 ;  /* 0x0000000000017941 */ /* 0x000fea0003800000 */
.L_x_52:
        /* <DEDUP_REMOVED lines=9> */
.L_x_55:
[----:B------:R-:W-:Y:S05]  /*3430*/  BSYNC B1 ;  /* 0x0000000000017941 */ /* 0x000fea0003800000 */
.L_x_54:
        /* <DEDUP_REMOVED lines=9> */
.L_x_57:
[----:B------:R-:W-:Y:S05]  /*34d0*/  BSYNC B1 ;  /* 0x0000000000017941 */ /* 0x000fea0003800000 */
.L_x_56:
        /* <DEDUP_REMOVED lines=10> */
.L_x_59:
[----:B------:R-:W-:Y:S05]  /*3580*/  BSYNC B1 ;  /* 0x0000000000017941 */ /* 0x000fea0003800000 */
.L_x_58:
        /* <DEDUP_REMOVED lines=10> */
.L_x_61:
[----:B------:R-:W-:Y:S05]  /*3630*/  BSYNC B1 ;  /* 0x0000000000017941 */ /* 0x000fea0003800000 */
.L_x_60:
        /* <DEDUP_REMOVED lines=9> */
.L_x_63:
[----:B------:R-:W-:Y:S05]  /*36d0*/  BSYNC B1 ;  /* 0x0000000000017941 */ /* 0x000fea0003800000 */
.L_x_62:
        /* <DEDUP_REMOVED lines=9> */
.L_x_65:
[----:B------:R-:W-:Y:S05]  /*3770*/  BSYNC B1 ;  /* 0x0000000000017941 */ /* 0x000fea0003800000 */
.L_x_64:
        /* <DEDUP_REMOVED lines=10> */
.L_x_67:
[----:B------:R-:W-:Y:S05]  /*3820*/  BSYNC B1 ;  /* 0x0000000000017941 */ /* 0x000fea0003800000 */
.L_x_66:
        /* <DEDUP_REMOVED lines=10> */
.L_x_69:
[----:B------:R-:W-:Y:S05]  /*38d0*/  BSYNC B1 ;  /* 0x0000000000017941 */ /* 0x000fea0003800000 */
.L_x_68:
        /* <DEDUP_REMOVED lines=9> */
.L_x_71:
[----:B------:R-:W-:Y:S05]  /*3970*/  BSYNC B1 ;  /* 0x0000000000017941 */ /* 0x000fea0003800000 */
.L_x_70:
        /* <DEDUP_REMOVED lines=9> */
.L_x_73:
[----:B------:R-:W-:Y:S05]  /*3a10*/  BSYNC B1 ;  /* 0x0000000000017941 */ /* 0x000fea0003800000 */
.L_x_72:
        /* <DEDUP_REMOVED lines=10> */
.L_x_75:
[----:B------:R-:W-:Y:S05]  /*3ac0*/  BSYNC B1 ;  /* 0x0000000000017941 */ /* 0x000fea0003800000 */
.L_x_74:
        /* <DEDUP_REMOVED lines=10> */
.L_x_77:
[----:B------:R-:W-:Y:S05]  /*3b70*/  BSYNC B1 ;  /* 0x0000000000017941 */ /* 0x000fea0003800000 */
.L_x_76:
        /* <DEDUP_REMOVED lines=9> */
.L_x_79:
[----:B------:R-:W-:Y:S05]  /*3c10*/  BSYNC B1 ;  /* 0x0000000000017941 */ /* 0x000fea0003800000 */
.L_x_78:
        /* <DEDUP_REMOVED lines=9> */
.L_x_81:
[----:B------:R-:W-:Y:S05]  /*3cb0*/  BSYNC B1 ;  /* 0x0000000000017941 */ /* 0x000fea0003800000 */
.L_x_80:
        /* <DEDUP_REMOVED lines=10> */
.L_x_83:
[----:B------:R-:W-:Y:S05]  /*3d60*/  BSYNC B1 ;  /* 0x0000000000017941 */ /* 0x000fea0003800000 */
.L_x_82:
[----:B-----5:R-:W-:Y:S01]  /*3d70*/  LOP3.LUT R7, R24, 0xffffe000, RZ, 0xc0, !PT ;  /* 0xffffe00018077812 */ /* 0x020fe200078ec0ff */
[----:B------:R-:W-:Y:S01]  /*3d80*/  BSSY B1, `(.L_x_84) ;  /* 0x000000b000017945 */ /* 0x000fe20003800000 */
[----:B------:R-:W-:Y:S01]  /*3d90*/  ISETP.GT.AND P1, PT, R6, 0x39, PT ;  /* 0x000000390600780c */ /* 0x000fe20003f24270 */
[----:B------:R-:W-:Y:S02]  /*3da0*/  @P2 IMAD.MOV.U32 R6, RZ, RZ, R8 ;  /* 0x000000ffff062224 */ /* 0x000fe400078e0008 */
[----:B------:R-:W-:Y:S01]  /*3db0*/  FMUL R7, R7, R56 ;  /* 0x0000003807077220 */ /* 0x000fe20000400000 */
[----:B------:R-:W-:-:S03]  /*3dc0*/  ISETP.GT.AND P3, PT, R3, RZ, P1 ;  /* 0x000000ff0300720c */ /* 0x000fc60000f64270 */
[----:B------:R-:W-:Y:S01]  /*3dd0*/  FFMA R15, R52, R19, R7 ;  /* 0x00000013340f7223 */ /* 0x000fe20000000007 */
[----:B------:R-:W-:-:S04]  /*3de0*/  @P2 IMAD.MOV.U32 R7, RZ, RZ, R9 ;  /* 0x000000ffff072224 */ /* 0x000fc800078e0009 */
[----:B------:R-:W-:-:S05]  /*3df0*/  F2FP.TF32.F32.PACK_B R15, R15 ;  /* 0x0000000fff0f723e */ /* 0x000fca00024050ff */
[----:B------:R0:W-:Y:S01]  /*3e00*/  @P2 STG.E desc[UR40][R6.64+0xe0], R15 ;  /* 0x0000e00f06002986 */ /* 0x0001e2000c101928 */
[----:B------:R-:W-:Y:S05]  /*3e10*/  @!P3 BRA `(.L_x_85) ;  /* 0x000000000004b947 */ /* 0x000fea0003800000 */
[----:B------:R0:W5:Y:S02]  /*3e20*/  LDG.E.LTC128B R24, desc[UR40][R4.64+0xe4] ;  /* 0x0000e42804187981 */ /* 0x000164000c1e1920 */
.L_x_85:
[----:B------:R-:W-:Y:S05]  /*3e30*/  BSYNC B1 ;  /* 0x0000000000017941 */ /* 0x000fea0003800000 */
.L_x_84:
[----:B01---5:R-:W-:Y:S01]  /*3e40*/  LOP3.LUT R5, R24, 0xffffe000, RZ, 0xc0, !PT ;  /* 0xffffe00018057812 */ /* 0x023fe200078ec0ff */
        /* <DEDUP_REMOVED lines=8> */
.L_x_87:
[----:B------:R-:W-:Y:S05]  /*3ed0*/  BSYNC B1 ;  /* 0x0000000000017941 */ /* 0x000fea0003800000 */
.L_x_86:
[----:B-----5:R-:W-:Y:S01]  /*3ee0*/  LOP3.LUT R5, R24, 0xffffe000, RZ, 0xc0, !PT ;  /* 0xffffe00018057812 */ /* 0x020fe200078ec0ff */
[----:B------:R-:W-:Y:S01]  /*3ef0*/  @P0 IMAD.MOV.U32 R4, RZ, RZ, R12 ;  /* 0x000000ffff040224 */ /* 0x000fe200078e000c */
[----:B------:R-:W-:Y:S01]  /*3f00*/  ISETP.GT.AND P1, PT, R3, 0x8, P1 ;  /* 0x000000080300780c */ /* 0x000fe20000f24270 */
[----:B------:R-:W-:Y:S02]  /*3f10*/  BSSY B1, `(.L_x_88) ;  /* 0x0000008000017945 */ /* 0x000fe40003800000 */
[----:B------:R-:W-:-:S04]  /*3f20*/  FMUL R5, R5, R56 ;  /* 0x0000003805057220 */ /* 0x000fc80000400000 */
[----:B------:R-:W-:Y:S01]  /*3f30*/  FFMA R7, R54, R19, R5 ;  /* 0x0000001336077223 */ /* 0x000fe20000000005 */
[----:B------:R-:W-:-:S04]  /*3f40*/  @P0 IMAD.MOV.U32 R5, RZ, RZ, R13 ;  /* 0x000000ffff050224 */ /* 0x000fc800078e000d */
[----:B------:R-:W-:-:S05]  /*3f50*/  F2FP.TF32.F32.PACK_B R7, R7 ;  /* 0x00000007ff07723e */ /* 0x000fca00024050ff */
[----:B------:R0:W-:Y:S01]  /*3f60*/  @P0 STG.E desc[UR40][R4.64+0xe0], R7 ;  /* 0x0000e00704000986 */ /* 0x0001e2000c101928 */
[----:B------:R-:W-:Y:S05]  /*3f70*/  @!P1 BRA `(.L_x_89) ;  /* 0x0000000000049947 */ /* 0x000fea0003800000 */
[----:B------:R0:W5:Y:S02]  /*3f80*/  LDG.E.LTC128B R24, desc[UR40][R10.64+0xe4] ;  /* 0x0000e4280a187981 */ /* 0x000164000c1e1920 */
.L_x_89:
[----:B------:R-:W-:Y:S05]  /*3f90*/  BSYNC B1 ;  /* 0x0000000000017941 */ /* 0x000fea0003800000 */
.L_x_88:
[----:B------:R-:W-:Y:S05]  /*3fa0*/  @!P1 BRA `(.L_x_90) ;  /* 0x0000000800909947 */ /* 0x000fea0003800000 */
[----:B-----5:R-:W-:-:S05]  /*3fb0*/  LOP3.LUT R3, R24, 0xffffe000, RZ, 0xc0, !PT ;  /* 0xffffe00018037812 */ /* 0x020fca00078ec0ff */
[----:B0-----:R-:W-:-:S04]  /*3fc0*/  FMUL R4, R3, R56 ;  /* 0x0000003803047220 */ /* 0x001fc80000400000 */
[----:B------:R-:W-:-:S05]  /*3fd0*/  FFMA R55, R55, R19, R4 ;  /* 0x0000001337377223 */ /* 0x000fca0000000004 */
[----:B------:R-:W-:-:S05]  /*3fe0*/  F2FP.TF32.F32.PACK_B R55, R55 ;  /* 0x00000037ff37723e */ /* 0x000fca00024050ff */
[----:B------:R0:W-:Y:S01]  /*3ff0*/  STG.E desc[UR40][R12.64+0xe4], R55 ;  /* 0x0000e4370c007986 */ /* 0x0001e2000c101928 */
[----:B------:R-:W-:Y:S05]  /*4000*/  BRA `(.L_x_90) ;  /* 0x0000000800787947 */ /* 0x000fea0003800000 */
.L_x_29:
[----:B------:R-:W-:Y:S01]  /*4010*/  ISETP.GT.AND P4, PT, R6, 0x1, PT ;  /* 0x000000010600780c */ /* 0x000fe20003f84270 */
[----:B------:R-:W-:Y:S01]  /*4020*/  ULDC.64 UR4, c[0x0][0x5c0] ;  /* 0x0001700000047ab9 */ /* 0x000fe20000000a00 */
[-C--:B------:R-:W-:Y:S01]  /*4030*/  FMUL R7, R24, R19.reuse ;  /* 0x0000001318077220 */ /* 0x080fe20000400000 */
[----:B------:R-:W-:Y:S01]  /*4040*/  LEA R4, P3, R70, UR4, 0x2 ;  /* 0x0000000446047c11 */ /* 0x000fe2000f8610ff */
[-C--:B------:R-:W-:Y:S01]  /*4050*/  FMUL R25, R25, R19.reuse ;  /* 0x0000001319197220 */ /* 0x080fe20000400000 */
[----:B------:R-:W-:Y:S01]  /*4060*/  ISETP.GT.AND P1, PT, R3, RZ, P4 ;  /* 0x000000ff0300720c */ /* 0x000fe20002724270 */
[-C--:B------:R-:W-:Y:S01]  /*4070*/  FMUL R11, R26, R19.reuse ;  /* 0x000000131a0b7220 */ /* 0x080fe20000400000 */
[----:B------:R-:W-:Y:S01]  /*4080*/  LEA.HI.X R5, R70, UR5, R81, 0x2, P3 ;  /* 0x0000000546057c11 */ /* 0x000fe200098f1451 */
[----:B------:R-:W-:Y:S01]  /*4090*/  FMUL R27, R27, R19 ;  /* 0x000000131b1b7220 */ /* 0x000fe20000400000 */
[----:B------:R-:W-:Y:S01]  /*40a0*/  F2FP.TF32.F32.PACK_B R7, R7 ;  /* 0x00000007ff07723e */ /* 0x000fe200024050ff */
[----:B------:R-:W-:Y:S01]  /*40b0*/  FMUL R29, R29, R19 ;  /* 0x000000131d1d7220 */ /* 0x000fe20000400000 */
[----:B------:R-:W-:Y:S01]  /*40c0*/  F2FP.TF32.F32.PACK_B R25, R25 ;  /* 0x00000019ff19723e */ /* 0x000fe200024050ff */
[-C--:B------:R-:W-:Y:S01]  /*40d0*/  FMUL R31, R31, R19.reuse ;  /* 0x000000131f1f7220 */ /* 0x080fe20000400000 */
[C---:B------:R-:W-:Y:S01]  /*40e0*/  SHF.L.U64.HI R9, R57.reuse, 0x2, R58 ;  /* 0x0000000239097819 */ /* 0x040fe2000001023a */
[----:B------:R0:W-:Y:S01]  /*40f0*/  @P2 STG.E desc[UR40][R4.64], R7 ;  /* 0x0000000704002986 */ /* 0x0001e2000c101928 */
[----:B------:R-:W-:Y:S01]  /*4100*/  LEA R8, P3, R57, R4, 0x2 ;  /* 0x0000000439087211 */ /* 0x000fe200078610ff */
[-C--:B------:R-:W-:Y:S01]  /*4110*/  FMUL R13, R32, R19.reuse ;  /* 0x00000013200d7220 */ /* 0x080fe20000400000 */
[C---:B------:R-:W-:Y:S01]  /*4120*/  ISETP.GT.AND P2, PT, R6.reuse, 0x8, PT ;  /* 0x000000080600780c */ /* 0x040fe20003f44270 */
[----:B------:R-:W-:Y:S01]  /*4130*/  @P1 STG.E desc[UR40][R4.64+0x4], R25 ;  /* 0x0000041904001986 */ /* 0x000fe2000c101928 */
[----:B------:R-:W-:Y:S01]  /*4140*/  ISETP.GT.AND P1, PT, R6, 0x9, PT ;  /* 0x000000090600780c */ /* 0x000fe20003f24270 */
[----:B------:R-:W-:Y:S01]  /*4150*/  IMAD.X R9, R9, 0x1, R5, P3 ;  /* 0x0000000109097824 */ /* 0x000fe200018e0605 */
[----:B------:R-:W-:Y:S01]  /*4160*/  ISETP.GT.AND P0, PT, R3, 0x8, P0 ;  /* 0x000000080300780c */ /* 0x000fe20000704270 */
[-C--:B------:R-:W-:Y:S01]  /*4170*/  FMUL R33, R33, R19.reuse ;  /* 0x0000001321217220 */ /* 0x080fe20000400000 */
[----:B------:R-:W-:Y:S01]  /*4180*/  ISETP.GT.AND P4, PT, R3, 0x8, P4 ;  /* 0x000000080300780c */ /* 0x000fe20002784270 */
[-C--:B------:R-:W-:Y:S01]  /*4190*/  FMUL R35, R35, R19.reuse ;  /* 0x0000001323237220 */ /* 0x080fe20000400000 */
[C---:B------:R-:W-:Y:S01]  /*41a0*/  ISETP.GT.AND P5, PT, R3.reuse, RZ, P2 ;  /* 0x000000ff0300720c */ /* 0x040fe200017a4270 */
[-C--:B0-----:R-:W-:Y:S01]  /*41b0*/  FMUL R7, R28, R19.reuse ;  /* 0x000000131c077220 */ /* 0x081fe20000400000 */
[----:B------:R-:W-:Y:S01]  /*41c0*/  ISETP.GT.AND P3, PT, R3, RZ, P1 ;  /* 0x000000ff0300720c */ /* 0x000fe20000f64270 */
[----:B------:R-:W-:Y:S01]  /*41d0*/  FMUL R37, R37, R19 ;  /* 0x0000001325257220 */ /* 0x000fe20000400000 */
[----:B------:R-:W-:Y:S01]  /*41e0*/  F2FP.TF32.F32.PACK_B R11, R11 ;  /* 0x0000000bff0b723e */ /* 0x000fe200024050ff */
[----:B------:R-:W-:Y:S01]  /*41f0*/  FMUL R39, R39, R19 ;  /* 0x0000001327277220 */ /* 0x000fe20000400000 */
[----:B------:R-:W-:Y:S01]  /*4200*/  F2FP.TF32.F32.PACK_B R27, R27 ;  /* 0x0000001bff1b723e */ /* 0x000fe200024050ff */
[----:B------:R-:W-:Y:S01]  /*4210*/  FMUL R41, R41, R19 ;  /* 0x0000001329297220 */ /* 0x000fe20000400000 */
[----:B------:R-:W-:Y:S01]  /*4220*/  F2FP.TF32.F32.PACK_B R7, R7 ;  /* 0x00000007ff07723e */ /* 0x000fe200024050ff */
[----:B------:R0:W-:Y:S01]  /*4230*/  @P0 STG.E desc[UR40][R8.64], R11 ;  /* 0x0000000b08000986 */ /* 0x0001e2000c101928 */
[----:B------:R-:W-:Y:S01]  /*4240*/  F2FP.TF32.F32.PACK_B R29, R29 ;  /* 0x0000001dff1d723e */ /* 0x000fe200024050ff */
[-C--:B------:R-:W-:Y:S01]  /*4250*/  FMUL R43, R43, R19.reuse ;  /* 0x000000132b2b7220 */ /* 0x080fe20000400000 */
[C---:B------:R-:W-:Y:S01]  /*4260*/  ISETP.GT.AND P0, PT, R6.reuse, 0x10, PT ;  /* 0x000000100600780c */ /* 0x040fe20003f04270 */
[----:B------:R-:W-:Y:S01]  /*4270*/  @P4 STG.E desc[UR40][R8.64+0x4], R27 ;  /* 0x0000041b08004986 */ /* 0x000fe2000c101928 */
[----:B------:R-:W-:Y:S01]  /*4280*/  ISETP.GT.AND P2, PT, R3, 0x8, P2 ;  /* 0x000000080300780c */ /* 0x000fe20001744270 */
[-C--:B------:R-:W-:Y:S01]  /*4290*/  FMUL R45, R45, R19.reuse ;  /* 0x000000132d2d7220 */ /* 0x080fe20000400000 */
[C---:B------:R-:W-:Y:S01]  /*42a0*/  ISETP.GT.AND P1, PT, R3.reuse, 0x8, P1 ;  /* 0x000000080300780c */ /* 0x040fe20000f24270 */
[----:B------:R1:W-:Y:S01]  /*42b0*/  @P5 STG.E desc[UR40][R4.64+0x20], R7 ;  /* 0x0000200704005986 */ /* 0x0003e2000c101928 */
[----:B------:R-:W-:Y:S01]  /*42c0*/  ISETP.GT.AND P5, PT, R3, RZ, P0 ;  /* 0x000000ff0300720c */ /* 0x000fe200007a4270 */
[----:B------:R-:W-:Y:S01]  /*42d0*/  FMUL R47, R47, R19 ;  /* 0x000000132f2f7220 */ /* 0x000fe20000400000 */
[----:B------:R-:W-:Y:S01]  /*42e0*/  F2FP.TF32.F32.PACK_B R31, R31 ;  /* 0x0000001fff1f723e */ /* 0x000fe200024050ff */
[----:B------:R-:W-:Y:S01]  /*42f0*/  @P3 STG.E desc[UR40][R4.64+0x24], R29 ;  /* 0x0000241d04003986 */ /* 0x000fe2000c101928 */
[----:B------:R-:W-:Y:S01]  /*4300*/  ISETP.GT.AND P3, PT, R6, 0x11, PT ;  /* 0x000000110600780c */ /* 0x000fe20003f64270 */
[----:B0-----:R-:W-:Y:S01]  /*4310*/  FMUL R11, R30, R19 ;  /* 0x000000131e0b7220 */ /* 0x001fe20000400000 */
[----:B------:R-:W-:Y:S01]  /*4320*/  F2FP.TF32.F32.PACK_B R13, R13 ;  /* 0x0000000dff0d723e */ /* 0x000fe200024050ff */
[-C--:B------:R-:W-:Y:S01]  /*4330*/  FMUL R49, R49, R19.reuse ;  /* 0x0000001331317220 */ /* 0x080fe20000400000 */
[----:B------:R-:W-:Y:S01]  /*4340*/  ISETP.GT.AND P4, PT, R3, RZ, P3 ;  /* 0x000000ff0300720c */ /* 0x000fe20001f84270 */
[----:B------:R-:W-:Y:S01]  /*4350*/  FMUL R15, R50, R19 ;  /* 0x00000013320f7220 */ /* 0x000fe20000400000 */
[----:B------:R-:W-:Y:S01]  /*4360*/  F2FP.TF32.F32.PACK_B R11, R11 ;  /* 0x0000000bff0b723e */ /* 0x000fe200024050ff */
[----:B-1----:R-:W-:Y:S01]  /*4370*/  FMUL R7, R34, R19 ;  /* 0x0000001322077220 */ /* 0x002fe20000400000 */
[----:B------:R-:W-:Y:S01]  /*4380*/  F2FP.TF32.F32.PACK_B R33, R33 ;  /* 0x00000021ff21723e */ /* 0x000fe200024050ff */
[-C--:B------:R-:W-:Y:S01]  /*4390*/  FMUL R51, R51, R19.reuse ;  /* 0x0000001333337220 */ /* 0x080fe20000400000 */
[----:B------:R-:W-:Y:S01]  /*43a0*/  ISETP.GT.AND P0, PT, R3, 0x8, P0 ;  /* 0x000000080300780c */ /* 0x000fe20000704270 */
[----:B------:R0:W-:Y:S01]  /*43b0*/  @P2 STG.E desc[UR40][R8.64+0x20], R11 ;  /* 0x0000200b08002986 */ /* 0x0001e2000c101928 */
[----:B------:R-:W-:Y:S01]  /*43c0*/  ISETP.GT.AND P2, PT, R6, 0x19, PT ;  /* 0x000000190600780c */ /* 0x000fe20003f44270 */
[----:B------:R-:W-:Y:S01]  /*43d0*/  FMUL R21, R52, R19 ;  /* 0x0000001334157220 */ /* 0x000fe20000400000 */
[----:B------:R-:W-:Y:S01]  /*43e0*/  F2FP.TF32.F32.PACK_B R7, R7 ;  /* 0x00000007ff07723e */ /* 0x000fe200024050ff */
[----:B------:R-:W-:Y:S01]  /*43f0*/  @P1 STG.E desc[UR40][R8.64+0x24], R31 ;  /* 0x0000241f08001986 */ /* 0x000fe2000c101928 */
[----:B------:R-:W-:Y:S01]  /*4400*/  ISETP.GT.AND P1, PT, R6, 0x18, PT ;  /* 0x000000180600780c */ /* 0x000fe20003f24270 */
[----:B------:R-:W-:Y:S01]  /*4410*/  FMUL R53, R53, R19 ;  /* 0x0000001335357220 */ /* 0x000fe20000400000 */
[----:B------:R-:W-:Y:S01]  /*4420*/  F2FP.TF32.F32.PACK_B R35, R35 ;  /* 0x00000023ff23723e */ /* 0x000fe200024050ff */
[----:B------:R1:W-:Y:S01]  /*4430*/  @P5 STG.E desc[UR40][R4.64+0x40], R13 ;  /* 0x0000400d04005986 */ /* 0x0003e2000c101928 */
[----:B------:R-:W-:Y:S01]  /*4440*/  ISETP.GT.AND P5, PT, R3, RZ, P1 ;  /* 0x000000ff0300720c */ /* 0x000fe20000fa4270 */
[----:B------:R-:W-:Y:S01]  /*4450*/  FMUL R55, R55, R19 ;  /* 0x0000001337377220 */ /* 0x000fe20000400000 */
[----:B------:R-:W-:Y:S01]  /*4460*/  F2FP.TF32.F32.PACK_B R37, R37 ;  /* 0x00000025ff25723e */ /* 0x000fe200024050ff */
[----:B------:R-:W-:Y:S01]  /*4470*/  @P4 STG.E desc[UR40][R4.64+0x44], R33 ;  /* 0x0000442104004986 */ /* 0x000fe2000c101928 */
[C---:B------:R-:W-:Y:S01]  /*4480*/  ISETP.GT.AND P4, PT, R3.reuse, 0x8, P3 ;  /* 0x000000080300780c */ /* 0x040fe20001f84270 */
[----:B0-----:R-:W-:Y:S01]  /*4490*/  FMUL R11, R36, R19 ;  /* 0x00000013240b7220 */ /* 0x001fe20000400000 */
[----:B------:R-:W-:Y:S01]  /*44a0*/  ISETP.GT.AND P3, PT, R3, RZ, P2 ;  /* 0x000000ff0300720c */ /* 0x000fe20001764270 */
[----:B------:R0:W-:Y:S01]  /*44b0*/  @P0 STG.E desc[UR40][R8.64+0x40], R7 ;  /* 0x0000400708000986 */ /* 0x0001e2000c101928 */
[----:B------:R-:W-:-:S02]  /*44c0*/  ISETP.GT.AND P0, PT, R6, 0x20, PT ;  /* 0x000000200600780c */ /* 0x000fc40003f04270 */
[----:B------:R-:W-:Y:S01]  /*44d0*/  F2FP.TF32.F32.PACK_B R11, R11 ;  /* 0x0000000bff0b723e */ /* 0x000fe200024050ff */
[----:B-1----:R-:W-:Y:S01]  /*44e0*/  FMUL R13, R40, R19 ;  /* 0x00000013280d7220 */ /* 0x002fe20000400000 */
[C---:B------:R-:W-:Y:S02]  /*44f0*/  ISETP.GT.AND P1, PT, R3.reuse, 0x8, P1 ;  /* 0x000000080300780c */ /* 0x040fe40000f24270 */
[----:B------:R-:W-:Y:S02]  /*4500*/  F2FP.TF32.F32.PACK_B R39, R39 ;  /* 0x00000027ff27723e */ /* 0x000fe400024050ff */
[----:B------:R-:W-:Y:S01]  /*4510*/  F2FP.TF32.F32.PACK_B R13, R13 ;  /* 0x0000000dff0d723e */ /* 0x000fe200024050ff */
[----:B------:R-:W-:Y:S01]  /*4520*/  @P4 STG.E desc[UR40][R8.64+0x44], R35 ;  /* 0x0000442308004986 */ /* 0x000fe2000c101928 */
[C---:B------:R-:W-:Y:S01]  /*4530*/  ISETP.GT.AND P4, PT, R3.reuse, 0x8, P2 ;  /* 0x000000080300780c */ /* 0x040fe20001784270 */
[----:B0-----:R-:W-:Y:S01]  /*4540*/  FMUL R7, R38, R19 ;  /* 0x0000001326077220 */ /* 0x001fe20000400000 */
[----:B------:R-:W-:Y:S01]  /*4550*/  ISETP.GT.AND P2, PT, R6, 0x21, PT ;  /* 0x000000210600780c */ /* 0x000fe20003f44270 */
[----:B------:R0:W-:Y:S01]  /*4560*/  @P5 STG.E desc[UR40][R4.64+0x60], R11 ;  /* 0x0000600b04005986 */ /* 0x0001e2000c101928 */
[----:B------:R-:W-:-:S02]  /*4570*/  ISETP.GT.AND P5, PT, R3, RZ, P0 ;  /* 0x000000ff0300720c */ /* 0x000fc400007a4270 */
[----:B------:R-:W-:Y:S01]  /*4580*/  F2FP.TF32.F32.PACK_B R7, R7 ;  /* 0x00000007ff07723e */ /* 0x000fe200024050ff */
[----:B------:R-:W-:Y:S01]  /*4590*/  @P3 STG.E desc[UR40][R4.64+0x64], R37 ;  /* 0x0000642504003986 */ /* 0x000fe2000c101928 */
[C---:B------:R-:W-:Y:S02]  /*45a0*/  ISETP.GT.AND P3, PT, R3.reuse, RZ, P2 ;  /* 0x000000ff0300720c */ /* 0x040fe40001764270 */
[----:B------:R-:W-:Y:S01]  /*45b0*/  F2FP.TF32.F32.PACK_B R41, R41 ;  /* 0x00000029ff29723e */ /* 0x000fe200024050ff */
[----:B------:R1:W-:Y:S01]  /*45c0*/  @P1 STG.E desc[UR40][R8.64+0x60], R7 ;  /* 0x0000600708001986 */ /* 0x0003e2000c101928 */
[----:B------:R-:W-:Y:S02]  /*45d0*/  ISETP.GT.AND P0, PT, R3, 0x8, P0 ;  /* 0x000000080300780c */ /* 0x000fe40000704270 */
[----:B------:R-:W-:Y:S01]  /*45e0*/  F2FP.TF32.F32.PACK_B R43, R43 ;  /* 0x0000002bff2b723e */ /* 0x000fe200024050ff */
[----:B------:R-:W-:Y:S01]  /*45f0*/  @P4 STG.E desc[UR40][R8.64+0x64], R39 ;  /* 0x0000642708004986 */ /* 0x000fe2000c101928 */
[----:B------:R-:W-:Y:S01]  /*4600*/  ISETP.GT.AND P4, PT, R6, 0x28, PT ;  /* 0x000000280600780c */ /* 0x000fe20003f84270 */
[----:B0-----:R-:W-:Y:S01]  /*4610*/  FMUL R11, R44, R19 ;  /* 0x000000132c0b7220 */ /* 0x001fe20000400000 */
[----:B------:R-:W-:Y:S01]  /*4620*/  F2FP.TF32.F32.PACK_B R45, R45 ;  /* 0x0000002dff2d723e */ /* 0x000fe200024050ff */
[----:B------:R0:W-:Y:S01]  /*4630*/  @P5 STG.E desc[UR40][R4.64+0x80], R13 ;  /* 0x0000800d04005986 */ /* 0x0001e2000c101928 */
[----:B------:R-:W-:-:S02]  /*4640*/  ISETP.GT.AND P5, PT, R6, 0x29, PT ;  /* 0x000000290600780c */ /* 0x000fc40003fa4270 */
[----:B------:R-:W-:Y:S01]  /*4650*/  F2FP.TF32.F32.PACK_B R11, R11 ;  /* 0x0000000bff0b723e */ /* 0x000fe200024050ff */
[----:B------:R-:W-:Y:S01]  /*4660*/  @P3 STG.E desc[UR40][R4.64+0x84], R41 ;  /* 0x0000842904003986 */ /* 0x000fe2000c101928 */
[C---:B------:R-:W-:Y:S01]  /*4670*/  ISETP.GT.AND P3, PT, R3.reuse, 0x8, P2 ;  /* 0x000000080300780c */ /* 0x040fe20001764270 */
[-C--:B-1----:R-:W-:Y:S01]  /*4680*/  FMUL R7, R42, R19.reuse ;  /* 0x000000132a077220 */ /* 0x082fe20000400000 */
[C---:B------:R-:W-:Y:S02]  /*4690*/  ISETP.GT.AND P2, PT, R3.reuse, RZ, P4 ;  /* 0x000000ff0300720c */ /* 0x040fe40002744270 */
[C---:B------:R-:W-:Y:S02]  /*46a0*/  ISETP.GT.AND P1, PT, R3.reuse, RZ, P5 ;  /* 0x000000ff0300720c */ /* 0x040fe40002f24270 */
[----:B------:R-:W-:Y:S01]  /*46b0*/  ISETP.GT.AND P4, PT, R3, 0x8, P4 ;  /* 0x000000080300780c */ /* 0x000fe20002784270 */
[----:B0-----:R-:W-:Y:S01]  /*46c0*/  FMUL R13, R46, R19 ;  /* 0x000000132e0d7220 */ /* 0x001fe20000400000 */
[----:B------:R-:W-:-:S02]  /*46d0*/  F2FP.TF32.F32.PACK_B R7, R7 ;  /* 0x00000007ff07723e */ /* 0x000fc400024050ff */
[----:B------:R-:W-:Y:S02]  /*46e0*/  ISETP.GT.AND P5, PT, R3, 0x8, P5 ;  /* 0x000000080300780c */ /* 0x000fe40002fa4270 */
[----:B------:R-:W-:Y:S01]  /*46f0*/  F2FP.TF32.F32.PACK_B R13, R13 ;  /* 0x0000000dff0d723e */ /* 0x000fe200024050ff */
[----:B------:R0:W-:Y:S01]  /*4700*/  @P0 STG.E desc[UR40][R8.64+0x80], R7 ;  /* 0x0000800708000986 */ /* 0x0001e2000c101928 */
[C---:B------:R-:W-:Y:S02]  /*4710*/  ISETP.GT.AND P0, PT, R6.reuse, 0x39, PT ;  /* 0x000000390600780c */ /* 0x040fe40003f04270 */
[----:B------:R-:W-:Y:S01]  /*4720*/  F2FP.TF32.F32.PACK_B R47, R47 ;  /* 0x0000002fff2f723e */ /* 0x000fe200024050ff */
[----:B------:R-:W-:Y:S01]  /*4730*/  @P3 STG.E desc[UR40][R8.64+0x84], R43 ;  /* 0x0000842b08003986 */ /* 0x000fe2000c101928 */
[C---:B------:R-:W-:Y:S02]  /*4740*/  ISETP.GT.AND P3, PT, R6.reuse, 0x30, PT ;  /* 0x000000300600780c */ /* 0x040fe40003f64270 */
[----:B------:R-:W-:Y:S01]  /*4750*/  F2FP.TF32.F32.PACK_B R49, R49 ;  /* 0x00000031ff31723e */ /* 0x000fe200024050ff */
[----:B------:R1:W-:Y:S01]  /*4760*/  @P2 STG.E desc[UR40][R4.64+0xa0], R11 ;  /* 0x0000a00b04002986 */ /* 0x0003e2000c101928 */
[----:B------:R-:W-:-:S02]  /*4770*/  ISETP.GT.AND P2, PT, R6, 0x31, PT ;  /* 0x000000310600780c */ /* 0x000fc40003f44270 */
[----:B------:R-:W-:Y:S01]  /*4780*/  F2FP.TF32.F32.PACK_B R15, R15 ;  /* 0x0000000fff0f723e */ /* 0x000fe200024050ff */
[----:B------:R-:W-:Y:S01]  /*4790*/  @P1 STG.E desc[UR40][R4.64+0xa4], R45 ;  /* 0x0000a42d04001986 */ /* 0x000fe2000c101928 */
[----:B------:R-:W-:Y:S01]  /*47a0*/  ISETP.GT.AND P1, PT, R6, 0x38, PT ;  /* 0x000000380600780c */ /* 0x000fe20003f24270 */
[----:B------:R-:W-:Y:S01]  /*47b0*/  @P4 IMAD.MOV.U32 R6, RZ, RZ, R8 ;  /* 0x000000ffff064224 */ /* 0x000fe200078e0008 */
[----:B------:R-:W-:Y:S01]  /*47c0*/  F2FP.TF32.F32.PACK_B R51, R51 ;  /* 0x00000033ff33723e */ /* 0x000fe200024050ff */
[----:B0-----:R-:W-:Y:S01]  /*47d0*/  @P4 IMAD.MOV.U32 R7, RZ, RZ, R9 ;  /* 0x000000ffff074224 */ /* 0x001fe200078e0009 */
[----:B------:R-:W-:Y:S02]  /*47e0*/  F2FP.TF32.F32.PACK_B R21, R21 ;  /* 0x00000015ff15723e */ /* 0x000fe400024050ff */
[----:B------:R-:W-:Y:S01]  /*47f0*/  F2FP.TF32.F32.PACK_B R53, R53 ;  /* 0x00000035ff35723e */ /* 0x000fe200024050ff */
[----:B-1----:R-:W-:Y:S01]  /*4800*/  FMUL R11, R48, R19 ;  /* 0x00000013300b7220 */ /* 0x002fe20000400000 */
[----:B------:R0:W-:Y:S01]  /*4810*/  @P4 STG.E desc[UR40][R6.64+0xa0], R13 ;  /* 0x0000a00d06004986 */ /* 0x0001e2000c101928 */
[----:B------:R-:W-:-:S02]  /*4820*/  ISETP.GT.AND P4, PT, R3, RZ, P3 ;  /* 0x000000ff0300720c */ /* 0x000fc40001f84270 */
[----:B------:R-:W-:Y:S02]  /*4830*/  ISETP.GT.AND P3, PT, R3, 0x8, P3 ;  /* 0x000000080300780c */ /* 0x000fe40001f64270 */
[----:B------:R-:W-:Y:S02]  /*4840*/  F2FP.TF32.F32.PACK_B R11, R11 ;  /* 0x0000000bff0b723e */ /* 0x000fe400024050ff */
[----:B------:R-:W-:Y:S01]  /*4850*/  F2FP.TF32.F32.PACK_B R55, R55 ;  /* 0x00000037ff37723e */ /* 0x000fe200024050ff */
[----:B0-----:R-:W-:Y:S02]  /*4860*/  @P5 IMAD.MOV.U32 R6, RZ, RZ, R8 ;  /* 0x000000ffff065224 */ /* 0x001fe400078e0008 */
[----:B------:R-:W-:Y:S01]  /*4870*/  FMUL R13, R54, R19 ;  /* 0x00000013360d7220 */ /* 0x000fe20000400000 */
[----:B------:R-:W-:-:S04]  /*4880*/  @P5 IMAD.MOV.U32 R7, RZ, RZ, R9 ;  /* 0x000000ffff075224 */ /* 0x000fc800078e0009 */
[----:B------:R-:W-:Y:S01]  /*4890*/  F2FP.TF32.F32.PACK_B R13, R13 ;  /* 0x0000000dff0d723e */ /* 0x000fe200024050ff */
[----:B------:R0:W-:Y:S01]  /*48a0*/  @P5 STG.E desc[UR40][R6.64+0xa4], R47 ;  /* 0x0000a42f06005986 */ /* 0x0001e2000c101928 */
[C---:B------:R-:W-:Y:S02]  /*48b0*/  ISETP.GT.AND P5, PT, R3.reuse, RZ, P2 ;  /* 0x000000ff0300720c */ /* 0x040fe400017a4270 */
[C---:B------:R-:W-:Y:S01]  /*48c0*/  ISETP.GT.AND P2, PT, R3.reuse, 0x8, P2 ;  /* 0x000000080300780c */ /* 0x040fe20001744270 */
[----:B------:R-:W-:Y:S01]  /*48d0*/  @P4 STG.E desc[UR40][R4.64+0xc0], R11 ;  /* 0x0000c00b04004986 */ /* 0x000fe2000c101928 */
[C---:B------:R-:W-:Y:S02]  /*48e0*/  ISETP.GT.AND P4, PT, R3.reuse, RZ, P1 ;  /* 0x000000ff0300720c */ /* 0x040fe40000f84270 */
[----:B------:R-:W-:Y:S01]  /*48f0*/  ISETP.GT.AND P1, PT, R3, 0x8, P1 ;  /* 0x000000080300780c */ /* 0x000fe20000f24270 */
[----:B0-----:R-:W-:-:S06]  /*4900*/  @P3 IMAD.MOV.U32 R6, RZ, RZ, R8 ;  /* 0x000000ffff063224 */ /* 0x001fcc00078e0008 */
[----:B------:R-:W-:Y:S01]  /*4910*/  @P5 STG.E desc[UR40][R4.64+0xc4], R49 ;  /* 0x0000c43104005986 */ /* 0x000fe2000c101928 */
[C---:B------:R-:W-:Y:S01]  /*4920*/  ISETP.GT.AND P5, PT, R3.reuse, RZ, P0 ;  /* 0x000000ff0300720c */ /* 0x040fe200007a4270 */
[----:B------:R-:W-:Y:S01]  /*4930*/  @P3 IMAD.MOV.U32 R7, RZ, RZ, R9 ;  /* 0x000000ffff073224 */ /* 0x000fe200078e0009 */
[----:B------:R-:W-:-:S04]  /*4940*/  ISETP.GT.AND P0, PT, R3, 0x8, P0 ;  /* 0x000000080300780c */ /* 0x000fc80000704270 */
[----:B------:R0:W-:Y:S02]  /*4950*/  @P3 STG.E desc[UR40][R6.64+0xc0], R15 ;  /* 0x0000c00f06003986 */ /* 0x0001e4000c101928 */
[----:B0-----:R-:W-:Y:S02]  /*4960*/  @P2 IMAD.MOV.U32 R6, RZ, RZ, R8 ;  /* 0x000000ffff062224 */ /* 0x001fe400078e0008 */
[----:B------:R-:W-:-:S05]  /*4970*/  @P2 IMAD.MOV.U32 R7, RZ, RZ, R9 ;  /* 0x000000ffff072224 */ /* 0x000fca00078e0009 */
[----:B------:R-:W-:Y:S04]  /*4980*/  @P2 STG.E desc[UR40][R6.64+0xc4], R51 ;  /* 0x0000c43306002986 */ /* 0x000fe8000c101928 */
[----:B------:R-:W-:Y:S04]  /*4990*/  @P4 STG.E desc[UR40][R4.64+0xe0], R21 ;  /* 0x0000e01504004986 */ /* 0x000fe8000c101928 */
[----:B------:R0:W-:Y:S02]  /*49a0*/  @P5 STG.E desc[UR40][R4.64+0xe4], R53 ;  /* 0x0000e43504005986 */ /* 0x0001e4000c101928 */
[----:B0-----:R-:W-:-:S02]  /*49b0*/  @P1 IMAD.MOV.U32 R4, RZ, RZ, R8 ;  /* 0x000000ffff041224 */ /* 0x001fc400078e0008 */
[----:B------:R-:W-:-:S05]  /*49c0*/  @P1 IMAD.MOV.U32 R5, RZ, RZ, R9 ;  /* 0x000000ffff051224 */ /* 0x000fca00078e0009 */
[----:B------:R0:W-:Y:S04]  /*49d0*/  @P1 STG.E desc[UR40][R4.64+0xe0], R13 ;  /* 0x0000e00d04001986 */ /* 0x0001e8000c101928 */
[----:B------:R0:W-:Y:S02]  /*49e0*/  @P0 STG.E desc[UR40][R8.64+0xe4], R55 ;  /* 0x0000e43708000986 */ /* 0x0001e4000c101928 */
.L_x_90:
[----:B------:R-:W-:Y:S05]  /*49f0*/  BSYNC B0 ;  /* 0x0000000000007941 */ /* 0x000fea0003800000 */
.L_x_28:
[----:B------:R-:W-:Y:S01]  /*4a00*/  IADD3 R16, P0, R16, UR38, RZ ;  /* 0x0000002610107c10 */ /* 0x000fe2000ff1e0ff */
[----:B------:R-:W-:Y:S01]  /*4a10*/  ULDC.64 UR4, c[0x0][0x650] ;  /* 0x0001940000047ab9 */ /* 0x000fe20000000a00 */
[----:B------:R-:W-:Y:S01]  /*4a20*/  PRMT R3, RZ, 0x7610, R3 ;  /* 0x00007610ff037816 */ /* 0x000fe20000000003 */
[----:B------:R-:W-:Y:S01]  /*4a30*/  IMAD.MOV.U32 R68, RZ, RZ, -0x1 ;  /* 0xffffffffff447424 */ /* 0x000fe200078e00ff */
[----:B------:R-:W-:Y:S01]  /*4a40*/  IADD3.X R17, R17, UR37, RZ, P0, !PT ;  /* 0x0000002511117c10 */ /* 0x000fe200087fe4ff */
[----:B--2---:R-:W-:Y:S01]  /*4a50*/  IMAD.MOV.U32 R67, RZ, RZ, -0x1 ;  /* 0xffffffffff437424 */ /* 0x004fe200078e00ff */
[----:B------:R-:W-:-:S04]  /*4a60*/  ISETP.GE.U32.AND P0, PT, R16, UR4, PT ;  /* 0x0000000410007c0c */ /* 0x000fc8000bf06070 */
[----:B------:R-:W-:-:S13]  /*4a70*/  ISETP.GE.U32.AND.EX P0, PT, R17, UR5, PT, P0 ;  /* 0x0000000511007c0c */ /* 0x000fda000bf06100 */
[----:B------:R-:W-:Y:S05]  /*4a80*/  @P0 BRA `(.L_x_91) ;  /* 0x00000004004c0947 */ /* 0x000fea0003800000 */
[----:B01-3--:R-:W0:Y:S01]  /*4a90*/  LDC.64 R10, c[0x0][0x628] ;  /* 0x00018a00ff0a7b82 */ /* 0x00be220000000a00 */
[----:B----4-:R-:W1:Y:S01]  /*4aa0*/  S2R R12, SR_CTAID.X ;  /* 0x00000000000c7919 */ /* 0x010e620000002500 */
[----:B------:R-:W-:Y:S02]  /*4ab0*/  IMAD.MOV.U32 R8, RZ, RZ, R16 ;  /* 0x000000ffff087224 */ /* 0x000fe400078e0010 */
[----:B------:R-:W-:Y:S01]  /*4ac0*/  IMAD.MOV.U32 R9, RZ, RZ, R17 ;  /* 0x000000ffff097224 */ /* 0x000fe200078e0011 */
[----:B------:R-:W2:Y:S03]  /*4ad0*/  S2R R20, SR_CTAID.Y ;  /* 0x0000000000147919 */ /* 0x000ea60000002600 */
[----:B------:R-:W3:Y:S08]  /*4ae0*/  LDC R0, c[0x0][0x630] ;  /* 0x00018c00ff007b82 */ /* 0x000ef00000000800 */
[----:B------:R-:W4:Y:S01]  /*4af0*/  LDC.64 R14, c[0x0][0x620] ;  /* 0x00018800ff0e7b82 */ /* 0x000f220000000a00 */
[----:B0-----:R-:W-:-:S04]  /*4b00*/  ISETP.NE.U32.AND P0, PT, R10, RZ, PT ;  /* 0x000000ff0a00720c */ /* 0x001fc80003f05070 */
[----:B------:R-:W-:-:S13]  /*4b10*/  ISETP.NE.AND.EX P0, PT, R11, RZ, PT, P0 ;  /* 0x000000ff0b00720c */ /* 0x000fda0003f05300 */
[----:B-1234-:R-:W-:Y:S05]  /*4b20*/  @!P0 BRA `(.L_x_92) ;  /* 0x0000000000288947 */ /* 0x01efea0003800000 */
        /* <DEDUP_REMOVED lines=10> */
.L_x_92:
[-CC-:B------:R-:W-:Y:S01]  /*4bd0*/  SHF.R.U64 R67, R8, R0.reuse, R9.reuse ;  /* 0x0000000008437219 */ /* 0x180fe20000001209 */
[----:B------:R-:W0:Y:S01]  /*4be0*/  LDC.64 R26, c[0x0][0x640] ;  /* 0x00019000ff1a7b82 */ /* 0x000e220000000a00 */
[----:B------:R-:W-:Y:S01]  /*4bf0*/  SHF.R.U32.HI R0, RZ, R0, R9 ;  /* 0x00000000ff007219 */ /* 0x000fe20000011609 */
[----:B------:R-:W-:Y:S01]  /*4c00*/  ULDC UR4, c[0x0][0x150] ;  /* 0x0000540000047ab9 */ /* 0x000fe20000000800 */
[----:B------:R-:W-:Y:S02]  /*4c10*/  IADD3 R3, P0, RZ, -R67, RZ ;  /* 0x80000043ff037210 */ /* 0x000fe40007f1e0ff */
[----:B------:R-:W-:-:S03]  /*4c20*/  I2FP.F32.U32 R7, R12 ;  /* 0x0000000c00077245 */ /* 0x000fc60000201000 */
[----:B------:R-:W1:Y:S01]  /*4c30*/  LDC R6, c[0x0][0x618] ;  /* 0x00018600ff067b82 */ /* 0x000e620000000800 */
[----:B------:R-:W-:Y:S02]  /*4c40*/  IMAD.X R5, RZ, RZ, ~R0, P0 ;  /* 0x000000ffff057224 */ /* 0x000fe400000e0e00 */
[----:B------:R-:W-:Y:S01]  /*4c50*/  FMUL R7, R7, UR4 ;  /* 0x0000000407077c20 */ /* 0x000fe20008400000 */
[----:B------:R-:W-:Y:S01]  /*4c60*/  ULDC UR4, c[0x0][0x154] ;  /* 0x0000550000047ab9 */ /* 0x000fe20000000800 */
[-C--:B------:R-:W-:Y:S02]  /*4c70*/  IMAD R0, R5, R14.reuse, RZ ;  /* 0x0000000e05007224 */ /* 0x080fe400078e02ff */
[C---:B------:R-:W-:Y:S01]  /*4c80*/  IMAD.WIDE.U32 R4, R3.reuse, R14, R16 ;  /* 0x0000000e03047225 */ /* 0x040fe200078e0010 */
[----:B------:R-:W2:Y:S01]  /*4c90*/  LDC R8, c[0x0][0x608] ;  /* 0x00018200ff087b82 */ /* 0x000ea20000000800 */
[----:B------:R-:W3:Y:S02]  /*4ca0*/  F2I.U32.TRUNC.NTZ R7, R7 ;  /* 0x0000000700077305 */ /* 0x000ee4000020f000 */
[----:B------:R-:W-:Y:S01]  /*4cb0*/  IMAD R3, R3, R15, R0 ;  /* 0x0000000f03037224 */ /* 0x000fe200078e0200 */
[----:B------:R-:W-:-:S03]  /*4cc0*/  I2FP.F32.U32 R0, R20 ;  /* 0x0000001400007245 */ /* 0x000fc60000201000 */
[----:B------:R-:W-:Y:S01]  /*4cd0*/  IMAD.IADD R3, R5, 0x1, R3 ;  /* 0x0000000105037824 */ /* 0x000fe200078e0203 */
[----:B------:R-:W4:Y:S01]  /*4ce0*/  LDC R11, c[0x0][0x658] ;  /* 0x00019600ff0b7b82 */ /* 0x000f220000000800 */
[----:B0-----:R-:W-:-:S04]  /*4cf0*/  ISETP.NE.U32.AND P0, PT, R26, RZ, PT ;  /* 0x000000ff1a00720c */ /* 0x001fc80003f05070 */
[----:B------:R-:W-:-:S03]  /*4d00*/  ISETP.NE.AND.EX P0, PT, R27, RZ, PT, P0 ;  /* 0x000000ff1b00720c */ /* 0x000fc60003f05300 */
[----:B------:R-:W0:Y:S01]  /*4d10*/  LDC R9, c[0x0][0x144] ;  /* 0x00005100ff097b82 */ /* 0x000e220000000800 */
[-C--:B-1----:R-:W-:Y:S01]  /*4d20*/  SHF.R.U64 R10, R4, R6.reuse, R3 ;  /* 0x00000006040a7219 */ /* 0x082fe20000001203 */
[----:B---3--:R-:W-:Y:S01]  /*4d30*/  IMAD.MOV R7, RZ, RZ, -R7 ;  /* 0x000000ffff077224 */ /* 0x008fe200078e0a07 */
[----:B------:R-:W-:Y:S01]  /*4d40*/  SHF.R.U32.HI R3, RZ, R6, R3 ;  /* 0x00000006ff037219 */ /* 0x000fe20000011603 */
[----:B------:R-:W-:-:S04]  /*4d50*/  FMUL R6, R0, UR4 ;  /* 0x0000000400067c20 */ /* 0x000fc80008400000 */
[----:B------:R-:W1:Y:S01]  /*4d60*/  LDC R21, c[0x0][0x148] ;  /* 0x00005200ff157b82 */ /* 0x000e620000000800 */
[----:B------:R3:W0:Y:S01]  /*4d70*/  F2I.U32.TRUNC.NTZ R14, R6 ;  /* 0x00000006000e7305 */ /* 0x000622000020f000 */
[-CC-:B--2---:R-:W-:Y:S02]  /*4d80*/  SHF.R.U64 R13, R10, R8.reuse, R3.reuse ;  /* 0x000000080a0d7219 */ /* 0x184fe40000001203 */
[----:B------:R-:W-:-:S04]  /*4d90*/  SHF.R.U32.HI R0, RZ, R8, R3 ;  /* 0x00000008ff007219 */ /* 0x000fc80000011603 */
[----:B-----5:R-:W2:Y:S01]  /*4da0*/  LDC R24, c[0x0][0x648] ;  /* 0x00019200ff187b82 */ /* 0x020ea20000000800 */
[-CC-:B----4-:R-:W-:Y:S02]  /*4db0*/  SHF.R.U64 R15, R13, R11.reuse, R0.reuse ;  /* 0x0000000b0d0f7219 */ /* 0x190fe40000001200 */
[----:B------:R-:W-:-:S03]  /*4dc0*/  SHF.R.U32.HI R5, RZ, R11, R0 ;  /* 0x0000000bff057219 */ /* 0x000fc60000011600 */
[----:B------:R-:W-:Y:S02]  /*4dd0*/  IMAD.MOV.U32 R4, RZ, RZ, R15 ;  /* 0x000000ffff047224 */ /* 0x000fe400078e000f */
[----:B------:R-:W4:Y:S01]  /*4de0*/  LDC R28, c[0x0][0x638] ;  /* 0x00018e00ff1c7b82 */ /* 0x000f220000000800 */
[----:B0-----:R-:W-:-:S07]  /*4df0*/  IMAD R25, R9, R7, R12 ;  /* 0x0000000709197224 */ /* 0x001fce00078e020c */
[----:B------:R-:W0:Y:S08]  /*4e00*/  LDC R29, c[0x0][0x610] ;  /* 0x00018400ff1d7b82 */ /* 0x000e300000000800 */
[----:B------:R-:W0:Y:S01]  /*4e10*/  LDC R30, c[0x0][0x600] ;  /* 0x00018000ff1e7b82 */ /* 0x000e220000000800 */
[----:B-123--:R-:W-:Y:S05]  /*4e20*/  @!P0 BRA `(.L_x_93) ;  /* 0x0000000000288947 */ /* 0x00efea0003800000 */
        /* <DEDUP_REMOVED lines=10> */
.L_x_93:
[----:B------:R-:W-:Y:S01]  /*4ed0*/  ISETP.NE.AND P0, PT, R2, 0x1, PT ;  /* 0x000000010200780c */ /* 0x000fe20003f05270 */
[----:B------:R-:W-:Y:S01]  /*4ee0*/  IMAD.MOV R14, RZ, RZ, -R14 ;  /* 0x000000ffff0e7224 */ /* 0x000fe200078e0a0e */
[----:B------:R-:W-:Y:S02]  /*4ef0*/  SHF.R.U64 R3, R4, R24, R5 ;  /* 0x0000001804037219 */ /* 0x000fe40000001205 */
[----:B------:R-:W-:Y:S02]  /*4f00*/  LOP3.LUT R0, R13, R64, RZ, 0xc0, !PT ;  /* 0x000000400d007212 */ /* 0x000fe400078ec0ff */
[----:B------:R-:W-:Y:S01]  /*4f10*/  LOP3.LUT R10, R10, R63, RZ, 0xc0, !PT ;  /* 0x0000003f0a0a7212 */ /* 0x000fe200078ec0ff */
[----:B------:R-:W-:Y:S02]  /*4f20*/  IMAD.MOV R4, RZ, RZ, -R3 ;  /* 0x000000ffff047224 */ /* 0x000fe400078e0a03 */
[----:B------:R-:W-:Y:S02]  /*4f30*/  IMAD R0, R59, R3, R0 ;  /* 0x000000033b007224 */ /* 0x000fe400078e0200 */
[----:B----4-:R-:W-:-:S02]  /*4f40*/  IMAD R3, R4, R28, R15 ;  /* 0x0000001c04037224 */ /* 0x010fc400078e020f */
[----:B------:R-:W-:Y:S02]  /*4f50*/  @P0 IMAD R25, R21, R14, R20 ;  /* 0x0000000e15190224 */ /* 0x000fe400078e0214 */
[----:B0-----:R-:W-:Y:S02]  /*4f60*/  IMAD R5, R3, R30, R10 ;  /* 0x0000001e03057224 */ /* 0x001fe400078e020a */
[----:B------:R-:W-:Y:S02]  /*4f70*/  IMAD R0, R0, R29, R25 ;  /* 0x0000001d00007224 */ /* 0x000fe400078e0219 */
[----:B------:R-:W-:-:S03]  /*4f80*/  IMAD.MOV.U32 R4, RZ, RZ, 0x1 ;  /* 0x00000001ff047424 */ /* 0x000fc600078e00ff */
[----:B------:R-:W-:Y:S02]  /*4f90*/  SEL R68, R5, R0, !P0 ;  /* 0x0000000005447207 */ /* 0x000fe40004000000 */
[----:B------:R-:W-:Y:S02]  /*4fa0*/  PRMT R3, R4, 0x7610, R3 ;  /* 0x0000761004037816 */ /* 0x000fe40000000003 */
[----:B------:R-:W-:-:S07]  /*4fb0*/  SEL R0, R0, R5, !P0 ;  /* 0x0000000500007207 */ /* 0x000fce0004000000 */
.L_x_91:
[----:B------:R-:W-:Y:S01]  /*4fc0*/  UIADD3 UR42, UR43, UR42, URZ ;  /* 0x0000002a2b2a7290 */ /* 0x000fe2000fffe03f */
[----:B------:R-:W-:Y:S01]  /*4fd0*/  LOP3.LUT P0, RZ, R3, 0xff, RZ, 0xc0, !PT ;  /* 0x000000ff03ff7812 */ /* 0x000fe2000780c0ff */
[----:B------:R-:W-:Y:S02]  /*4fe0*/  IMAD.MOV.U32 R69, RZ, RZ, R0 ;  /* 0x000000ffff457224 */ /* 0x000fe400078e0000 */
[----:B------:R-:W-:Y:S02]  /*4ff0*/  USHF.R.U32.HI UR4, URZ, 0x1, UR42 ;  /* 0x000000013f047899 */ /* 0x000fe4000801162a */
[----:B------:R-:W-:Y:S02]  /*5000*/  UISETP.GT.U32.AND UP1, UPT, UR42, 0x1, UPT ;  /* 0x000000012a00788c */ /* 0x000fe4000bf24070 */
[----:B------:R-:W-:Y:S02]  /*5010*/  ULOP3.LUT UR4, UR4, 0x1, URZ, 0xc0, !UPT ;  /* 0x0000000104047892 */ /* 0x000fe4000f8ec03f */
[----:B------:R-:W-:-:S02]  /*5020*/  UISETP.LT.U32.AND UP1, UPT, UR43, 0x2, UP1 ;  /* 0x000000022b00788c */ /* 0x000fc40008f21070 */
[----:B------:R-:W-:Y:S02]  /*5030*/  UISETP.NE.U32.AND UP0, UPT, UR4, 0x1, UPT ;  /* 0x000000010400788c */ /* 0x000fe4000bf05070 */
[----:B------:R-:W-:Y:S02]  /*5040*/  USEL UR5, URZ, 0x1, !UP1 ;  /* 0x000000013f057887 */ /* 0x000fe4000c800000 */
[----:B------:R-:W-:Y:S02]  /*5050*/  UISETP.GT.U32.AND UP0, UPT, UR43, 0x1, !UP0 ;  /* 0x000000012b00788c */ /* 0x000fe4000c704070 */
[----:B------:R-:W-:Y:S02]  /*5060*/  ULOP3.LUT UR42, UR42, 0x1, URZ, 0xc0, !UPT ;  /* 0x000000012a2a7892 */ /* 0x000fe4000f8ec03f */
[----:B------:R-:W-:-:S04]  /*5070*/  USEL UR4, URZ, 0x1, !UP0 ;  /* 0x000000013f047887 */ /* 0x000fc8000c000000 */
[----:B------:R-:W-:Y:S01]  /*5080*/  ULOP3.LUT UR36, UR4, UR36, UR5, 0x96, !UPT ;  /* 0x0000002404247292 */ /* 0x000fe2000f8e9605 */
[----:B------:R-:W-:Y:S11]  /*5090*/  @P0 BRA `(.L_x_94) ;  /* 0xffffffc000380947 */ /* 0x000ff6000383ffff */
[----:B------:R-:W-:Y:S05]  /*50a0*/  EXIT ;  /* 0x000000000000794d */ /* 0x000fea0003800000 */
.L_x_3:
        /* <DEDUP_REMOVED lines=26> */
.L_x_96:
[--C-:B------:R-:W-:Y:S01]  /*5250*/  SHF.R.U64 R14, R12, R20, R13.reuse ;  /* 0x000000140c0e7219 */ /* 0x100fe2000000120d */
[----:B------:R-:W0:Y:S01]  /*5260*/  LDC R24, c[0x0][0x618] ;  /* 0x00018600ff187b82 */ /* 0x000e220000000800 */
[----:B------:R-:W-:Y:S01]  /*5270*/  I2FP.F32.U32 R8, R6 ;  /* 0x0000000600087245 */ /* 0x000fe20000201000 */
[----:B------:R-:W-:Y:S01]  /*5280*/  ULDC UR4, c[0x0][0x150] ;  /* 0x0000540000047ab9 */ /* 0x000fe20000000800 */
[----:B------:R-:W-:Y:S02]  /*5290*/  SHF.R.U32.HI R7, RZ, R20, R13 ;  /* 0x00000014ff077219 */ /* 0x000fe4000001160d */
[----:B------:R-:W-:Y:S01]  /*52a0*/  IADD3 R11, P0, RZ, -R14, RZ ;  /* 0x8000000eff0b7210 */ /* 0x000fe20007f1e0ff */
[----:B------:R-:W-:Y:S01]  /*52b0*/  FMUL R13, R8, UR4 ;  /* 0x00000004080d7c20 */ /* 0x000fe20008400000 */
[----:B------:R-:W-:Y:S01]  /*52c0*/  ULDC UR4, c[0x0][0x154] ;  /* 0x0000550000047ab9 */ /* 0x000fe20000000800 */
[----:B------:R-:W1:Y:S02]  /*52d0*/  LDC.64 R26, c[0x0][0x640] ;  /* 0x00019000ff1a7b82 */ /* 0x000e640000000a00 */
[----:B------:R-:W-:-:S02]  /*52e0*/  IMAD.X R7, RZ, RZ, ~R7, P0 ;  /* 0x000000ffff077224 */ /* 0x000fc400000e0e07 */
[----:B------:R-:W2:Y:S01]  /*52f0*/  F2I.U32.TRUNC.NTZ R13, R13 ;  /* 0x0000000d000d7305 */ /* 0x000ea2000020f000 */
[----:B------:R-:W-:-:S03]  /*5300*/  IMAD.WIDE.U32 R8, R11, R22, R16 ;  /* 0x000000160b087225 */ /* 0x000fc600078e0010 */
[----:B------:R-:W3:Y:S01]  /*5310*/  LDC R15, c[0x0][0x144] ;  /* 0x00005100ff0f7b82 */ /* 0x000ee20000000800 */
[----:B------:R-:W-:-:S04]  /*5320*/  IMAD R10, R7, R22, RZ ;  /* 0x00000016070a7224 */ /* 0x000fc800078e02ff */
[----:B------:R-:W-:Y:S02]  /*5330*/  IMAD R7, R11, R23, R10 ;  /* 0x000000170b077224 */ /* 0x000fe400078e020a */
[----:B------:R-:W-:Y:S01]  /*5340*/  IMAD.MOV.U32 R10, RZ, RZ, -0x1 ;  /* 0xffffffffff0a7424 */ /* 0x000fe200078e00ff */
[----:B------:R-:W4:Y:S01]  /*5350*/  LDC R20, c[0x0][0x608] ;  /* 0x00018200ff147b82 */ /* 0x000f220000000800 */
[----:B------:R-:W-:Y:S01]  /*5360*/  IMAD.IADD R7, R9, 0x1, R7 ;  /* 0x0000000109077824 */ /* 0x000fe200078e0207 */
[----:B------:R-:W-:-:S04]  /*5370*/  I2FP.F32.U32 R9, R3 ;  /* 0x0000000300097245 */ /* 0x000fc80000201000 */
[-C--:B0-----:R-:W-:Y:S01]  /*5380*/  SHF.R.U64 R12, R8, R24.reuse, R7 ;  /* 0x00000018080c7219 */ /* 0x081fe20000001207 */
[----:B--2---:R-:W-:Y:S01]  /*5390*/  IMAD.MOV R8, RZ, RZ, -R13 ;  /* 0x000000ffff087224 */ /* 0x004fe200078e0a0d */
[----:B------:R-:W0:Y:S01]  /*53a0*/  LDC R11, c[0x0][0x658] ;  /* 0x00019600ff0b7b82 */ /* 0x000e220000000800 */
[----:B-1----:R-:W-:Y:S01]  /*53b0*/  ISETP.NE.U32.AND P0, PT, R26, RZ, PT ;  /* 0x000000ff1a00720c */ /* 0x002fe20003f05070 */
[----:B------:R-:W-:Y:S01]  /*53c0*/  FMUL R9, R9, UR4 ;  /* 0x0000000409097c20 */ /* 0x000fe20008400000 */
[----:B------:R-:W-:Y:S02]  /*53d0*/  SHF.R.U32.HI R7, RZ, R24, R7 ;  /* 0x00000018ff077219 */ /* 0x000fe40000011607 */
[----:B------:R-:W-:-:S03]  /*53e0*/  ISETP.NE.AND.EX P0, PT, R27, RZ, PT, P0 ;  /* 0x000000ff1b00720c */ /* 0x000fc60003f05300 */
[----:B------:R-:W1:Y:S01]  /*53f0*/  LDC R22, c[0x0][0x148] ;  /* 0x00005200ff167b82 */ /* 0x000e620000000800 */
[----:B---3--:R-:W-:Y:S02]  /*5400*/  IMAD R23, R15, R8, R6 ;  /* 0x000000080f177224 */ /* 0x008fe400078e0206 */
[----:B------:R-:W-:-:S05]  /*5410*/  IMAD.MOV.U32 R8, RZ, RZ, 0x1 ;  /* 0x00000001ff087424 */ /* 0x000fca00078e00ff */
[----:B------:R-:W2:Y:S01]  /*5420*/  LDC R21, c[0x0][0x600] ;  /* 0x00018000ff157b82 */ /* 0x000ea20000000800 */
[-CC-:B----4-:R-:W-:Y:S02]  /*5430*/  SHF.R.U64 R15, R12, R20.reuse, R7.reuse ;  /* 0x000000140c0f7219 */ /* 0x190fe40000001207 */
[----:B------:R-:W-:Y:S02]  /*5440*/  SHF.R.U32.HI R6, RZ, R20, R7 ;  /* 0x00000014ff067219 */ /* 0x000fe40000011607 */
[----:B------:R3:W4:Y:S03]  /*5450*/  F2I.U32.TRUNC.NTZ R20, R9 ;  /* 0x0000000900147305 */ /* 0x000726000020f000 */
[----:B------:R-:W1:Y:S01]  /*5460*/  LDC R25, c[0x0][0x648] ;  /* 0x00019200ff197b82 */ /* 0x000e620000000800 */
[-C--:B0-----:R-:W-:Y:S02]  /*5470*/  SHF.R.U64 R19, R15, R11.reuse, R6 ;  /* 0x0000000b0f137219 */ /* 0x081fe40000001206 */
[----:B------:R-:W-:-:S02]  /*5480*/  SHF.L.U32 R10, R10, R11, RZ ;  /* 0x0000000b0a0a7219 */ /* 0x000fc400000006ff */
[-C--:B------:R-:W-:Y:S01]  /*5490*/  SHF.R.U32.HI R7, RZ, R11.reuse, R6 ;  /* 0x0000000bff077219 */ /* 0x080fe20000011606 */
[----:B------:R-:W-:Y:S01]  /*54a0*/  IMAD.MOV.U32 R6, RZ, RZ, R19 ;  /* 0x000000ffff067224 */ /* 0x000fe200078e0013 */
[----:B------:R-:W-:Y:S01]  /*54b0*/  SHF.L.U32 R24, R8, R11, RZ ;  /* 0x0000000b08187219 */ /* 0x000fe200000006ff */
[----:B------:R-:W0:Y:S01]  /*54c0*/  LDC R28, c[0x0][0x638] ;  /* 0x00018e00ff1c7b82 */ /* 0x000e220000000800 */
[----:B------:R-:W-:-:S07]  /*54d0*/  LOP3.LUT R30, RZ, R10, RZ, 0x33, !PT ;  /* 0x0000000aff1e7212 */ /* 0x000fce00078e33ff */
[----:B------:R-:W0:Y:S01]  /*54e0*/  LDC R29, c[0x0][0x610] ;  /* 0x00018400ff1d7b82 */ /* 0x000e220000000800 */
[----:B---34-:R-:W-:Y:S05]  /*54f0*/  @!P0 BRA `(.L_x_97) ;  /* 0x0000000000288947 */ /* 0x018fea0003800000 */
[----:B------:R-:W3:Y:S02]  /*5500*/  LDC R6, c[0x0][0x64c] ;  /* 0x00019300ff067b82 */ /* 0x000ee40000000800 */
[----:B---3--:R-:W-:-:S05]  /*5510*/  IADD3 R11, P0, R19, R6, RZ ;  /* 0x00000006130b7210 */ /* 0x008fca0007f1e0ff */
        /* <DEDUP_REMOVED lines=8> */
.L_x_97:
[----:B------:R-:W-:Y:S01]  /*55a0*/  ISETP.NE.AND P0, PT, R2, 0x1, PT ;  /* 0x000000010200780c */ /* 0x000fe20003f05270 */
[----:B--2---:R-:W-:Y:S01]  /*55b0*/  VIADD R9, R21, 0xffffffff ;  /* 0xffffffff15097836 */ /* 0x004fe20000000000 */
[----:B-1----:R-:W-:Y:S01]  /*55c0*/  SHF.R.U64 R7, R6, R25, R7 ;  /* 0x0000001906077219 */ /* 0x002fe20000001207 */
[----:B------:R-:W-:Y:S01]  /*55d0*/  IMAD.MOV R20, RZ, RZ, -R20 ;  /* 0x000000ffff147224 */ /* 0x000fe200078e0a14 */
[----:B------:R-:W-:Y:S02]  /*55e0*/  LOP3.LUT R6, R15, R30, RZ, 0xc0, !PT ;  /* 0x0000001e0f067212 */ /* 0x000fe400078ec0ff */
[----:B------:R-:W-:Y:S01]  /*55f0*/  LOP3.LUT R12, R12, R9, RZ, 0xc0, !PT ;  /* 0x000000090c0c7212 */ /* 0x000fe200078ec0ff */
[----:B------:R-:W-:Y:S02]  /*5600*/  IMAD.MOV R8, RZ, RZ, -R7 ;  /* 0x000000ffff087224 */ /* 0x000fe400078e0a07 */
[----:B------:R-:W-:Y:S02]  /*5610*/  IMAD R6, R24, R7, R6 ;  /* 0x0000000718067224 */ /* 0x000fe400078e0206 */
[----:B------:R-:W-:-:S02]  /*5620*/  IMAD.MOV.U32 R9, RZ, RZ, 0x1 ;  /* 0x00000001ff097424 */ /* 0x000fc400078e00ff */
[----:B------:R-:W-:Y:S02]  /*5630*/  @P0 IMAD R23, R22, R20, R3 ;  /* 0x0000001416170224 */ /* 0x000fe400078e0203 */
[----:B0-----:R-:W-:Y:S02]  /*5640*/  IMAD R3, R8, R28, R19 ;  /* 0x0000001c08037224 */ /* 0x001fe400078e0213 */
[----:B------:R-:W-:Y:S02]  /*5650*/  IMAD R13, R6, R29, R23 ;  /* 0x0000001d060d7224 */ /* 0x000fe400078e0217 */
[----:B------:R-:W-:Y:S02]  /*5660*/  IMAD R6, R3, R21, R12 ;  /* 0x0000001503067224 */ /* 0x000fe400078e020c */
[----:B------:R-:W-:-:S03]  /*5670*/  IMAD.MOV.U32 R8, RZ, RZ, R14 ;  /* 0x000000ffff087224 */ /* 0x000fc600078e000e */
[----:B------:R-:W-:Y:S02]  /*5680*/  SEL R20, R6, R13, !P0 ;  /* 0x0000000d06147207 */ /* 0x000fe40004000000 */
[----:B------:R-:W-:-:S07]  /*5690*/  SEL R13, R13, R6, !P0 ;  /* 0x000000060d0d7207 */ /* 0x000fce0004000000 */
.L_x_95:
[----:B------:R-:W-:-:S08]  /*56a0*/  NOP ;  /* 0x0000000000007918 */ /* 0x000fd00000000000 */
[----:B------:R-:W0:-:S00]  /*56b0*/  USETMAXREG.DEALLOC.CTAPOOL 0x28 ;  /* 0x00000028000079c8 */ /* 0x000e0000080e0500 */
[----:B0-----:R-:W-:-:S13]  /*56c0*/  ISETP.NE.AND P0, PT, R0, RZ, PT ;  /* 0x000000ff0000720c */ /* 0x001fda0003f05270 */
[----:B------:R-:W-:Y:S05]  /*56d0*/  @P0 EXIT ;  /* 0x000000000000094d */ /* 0x000fea0003800000 */
[----:B------:R-:W-:Y:S01]  /*56e0*/  LOP3.LUT P0, RZ, R9, 0xff, RZ, 0xc0, !PT ;  /* 0x000000ff09ff7812 */ /* 0x000fe2000780c0ff */
[----:B------:R-:W-:Y:S02]  /*56f0*/  IMAD.MOV.U32 R0, RZ, RZ, 0x1 ;  /* 0x00000001ff007424 */ /* 0x000fe400078e00ff */
[----:B------:R-:W-:-:S10]  /*5700*/  IMAD.MOV.U32 R3, RZ, RZ, RZ ;  /* 0x000000ffff037224 */ /* 0x000fd400078e00ff */
[----:B------:R-:W-:Y:S05]  /*5710*/  @!P0 BRA `(.L_x_98) ;  /* 0x0000000c00a88947 */ /* 0x000fea0003800000 */
[----:B------:R-:W0:Y:S01]  /*5720*/  LDC R0, c[0x0][0x28c] ;  /* 0x0000a300ff007b82 */ /* 0x000e220000000800 */
[----:B------:R-:W-:Y:S01]  /*5730*/  LOP3.LUT P0, RZ, R4, 0x1f, RZ, 0xc0, !PT ;  /* 0x0000001f04ff7812 */ /* 0x000fe2000780c0ff */
[----:B------:R-:W-:Y:S01]  /*5740*/  ULDC UR21, c[0x0][0x658] ;  /* 0x0001960000157ab9 */ /* 0x000fe20000000800 */
[----:B------:R-:W-:Y:S01]  /*5750*/  UMOV UR4, 0xffffffff ;  /* 0xffffffff00047882 */ /* 0x000fe20000000000 */
[----:B------:R-:W-:Y:S01]  /*5760*/  BSSY B0, `(.L_x_98) ;  /* 0x00000e5000007945 */ /* 0x000fe20003800000 */
[----:B------:R-:W-:Y:S01]  /*5770*/  USHF.L.U32 UR4, UR4, UR21, URZ ;  /* 0x0000001504047299 */ /* 0x000fe2000800063f */
[C---:B------:R-:W-:Y:S01]  /*5780*/  ISETP.NE.AND P2, PT, R5.reuse, RZ, PT ;  /* 0x000000ff0500720c */ /* 0x040fe20003f45270 */
[----:B------:R-:W-:Y:S01]  /*5790*/  IMAD.MOV.U32 R11, RZ, RZ, 0x1 ;  /* 0x00000001ff0b7424 */ /* 0x000fe200078e00ff */
[----:B------:R-:W-:Y:S01]  /*57a0*/  ISETP.NE.OR P0, PT, R5, RZ, !P0 ;  /* 0x000000ff0500720c */ /* 0x000fe20004705670 */
[----:B------:R-:W-:Y:S01]  /*57b0*/  ULDC UR13, c[0x0][0x600] ;  /* 0x00018000000d7ab9 */ /* 0x000fe20000000800 */
[----:B------:R-:W-:Y:S01]  /*57c0*/  LOP3.LUT R19, R18, 0x2, RZ, 0xfc, !PT ;  /* 0x0000000212137812 */ /* 0x000fe200078efcff */
[----:B------:R-:W-:Y:S01]  /*57d0*/  UMOV UR5, 0x1 ;  /* 0x0000000100057882 */ /* 0x000fe20000000000 */
[----:B------:R-:W-:-:S02]  /*57e0*/  UIADD3 UR13, UR13, -0x1, URZ ;  /* 0xffffffff0d0d7890 */ /* 0x000fc4000fffe03f */
[----:B------:R-:W-:Y:S02]  /*57f0*/  USHF.L.U32 UR21, UR5, UR21, URZ ;  /* 0x0000001505157299 */ /* 0x000fe4000800063f */
[----:B------:R-:W-:Y:S01]  /*5800*/  ULOP3.LUT UR29, URZ, UR4, URZ, 0x33, !UPT ;  /* 0x000000043f1d7292 */ /* 0x000fe2000f8e333f */
[----:B------:R-:W-:Y:S01]  /*5810*/  ULDC.64 UR14, c[0x0][0x198] ;  /* 0x00006600000e7ab9 */ /* 0x000fe20000000a00 */
[----:B0-----:R-:W-:-:S05]  /*5820*/  VIADD R0, R0, 0x7f ;  /* 0x0000007f00007836 */ /* 0x001fca0000000000 */
[----:B------:R-:W-:-:S04]  /*5830*/  SHF.R.S32.HI R3, RZ, 0x1f, R0 ;  /* 0x0000001fff037819 */ /* 0x000fc80000011400 */
[----:B------:R-:W-:Y:S01]  /*5840*/  LEA.HI R3, R3, R0, RZ, 0x7 ;  /* 0x0000000003037211 */ /* 0x000fe200078f38ff */
[----:B------:R-:W-:-:S03]  /*5850*/  IMAD.MOV.U32 R0, RZ, RZ, 0x1 ;  /* 0x00000001ff007424 */ /* 0x000fc600078e00ff */
[----:B------:R-:W-:Y:S01]  /*5860*/  SHF.R.S32.HI R12, RZ, 0x7, R3 ;  /* 0x00000007ff0c7819 */ /* 0x000fe20000011403 */
[----:B------:R-:W-:-:S04]  /*5870*/  IMAD.MOV.U32 R3, RZ, RZ, RZ ;  /* 0x000000ffff037224 */ /* 0x000fc800078e00ff */
[----:B------:R-:W-:-:S07]  /*5880*/  VIADD R10, R12, 0x1 ;  /* 0x000000010c0a7836 */ /* 0x000fce0000000000 */
.L_x_110:
[----:B------:R-:W-:-:S03]  /*5890*/  UMOV UR4, 0xffffffff ;  /* 0xffffffff00047882 */ /* 0x000fc60000000000 */
[----:B------:R-:W-:Y:S05]  /*58a0*/  BRA.DIV UR4, `(.L_x_99) ;  /* 0x0000000e04e87947 */ /* 0x000fea000b800000 */
[----:B------:R-:W-:-:S13]  /*58b0*/  ELECT P6, URZ, PT ;  /* 0x00000000003f782f */ /* 0x000fda00038c0000 */
.L_x_119:
[----:B------:R-:W0:Y:S01]  /*58c0*/  LDC R4, c[0x0][0x28c] ;  /* 0x0000a300ff047b82 */ /* 0x000e220000000800 */
[----:B------:R-:W-:Y:S01]  /*58d0*/  BSSY B1, `(.L_x_100) ;  /* 0x000005a000017945 */ /* 0x000fe20003800000 */
[----:B0-----:R-:W-:-:S13]  /*58e0*/  ISETP.LT.OR P6, PT, R4, 0x1, !P6 ;  /* 0x000000010400780c */ /* 0x001fda00077c1670 */
[----:B------:R-:W-:Y:S05]  /*58f0*/  @P6 BRA `(.L_x_101) ;  /* 0x00000004005c6947 */ /* 0x000fea0003800000 */
[----:B------:R-:W-:Y:S02]  /*5900*/  IMAD.SHL.U32 R13, R13, 0x80, RZ ;  /* 0x000000800d0d7824 */ /* 0x000fe400078e00ff */
[----:B------:R-:W-:Y:S02]  /*5910*/  IMAD.SHL.U32 R20, R20, 0x40, RZ ;  /* 0x0000004014147824 */ /* 0x000fe400078e00ff */
[----:B------:R-:W-:Y:S02]  /*5920*/  IMAD.MOV.U32 R21, RZ, RZ, RZ ;  /* 0x000000ffff157224 */ /* 0x000fe400078e00ff */
[----:B------:R-:W-:Y:S02]  /*5930*/  IMAD.MOV.U32 R4, RZ, RZ, R10 ;  /* 0x000000ffff047224 */ /* 0x000fe400078e000a */
[----:B------:R-:W-:Y:S02]  /*5940*/  IMAD.MOV.U32 R5, RZ, RZ, R0 ;  /* 0x000000ffff057224 */ /* 0x000fe400078e0000 */
[----:B------:R-:W-:-:S07]  /*5950*/  IMAD.MOV.U32 R6, RZ, RZ, R3 ;  /* 0x000000ffff067224 */ /* 0x000fce00078e0003 */
.L_x_105:
[----:B------:R-:W0:Y:S01]  /*5960*/  S2R R14, SR_CgaCtaId ;  /* 0x00000000000e7919 */ /* 0x000e220000008800 */
[----:B------:R-:W-:Y:S01]  /*5970*/  MOV R7, 0x400 ;  /* 0x0000040000077802 */ /* 0x000fe20000000f00 */
[----:B------:R-:W1:Y:S03]  /*5980*/  @!P2 LDC R9, c[0x0][0x500] ;  /* 0x00014000ff09ab82 */ /* 0x000e660000000800 */
[----:B0-----:R-:W-:Y:S02]  /*5990*/  LEA R15, R14, R7, 0x18 ;  /* 0x000000070e0f7211 */ /* 0x001fe400078ec0ff */
[----:B------:R-:W-:-:S03]  /*59a0*/  SHF.L.U32 R7, R5, 0x1f, RZ ;  /* 0x0000001f05077819 */ /* 0x000fc600000006ff */
[----:B------:R-:W-:-:S04]  /*59b0*/  IMAD R14, R6, 0x8, R15 ;  /* 0x00000008060e7824 */ /* 0x000fc800078e020f */
[----:B------:R-:W0:Y:S02]  /*59c0*/  SYNCS.PHASECHK.TRANS64.TRYWAIT P1, [R14+URZ+0x10], R7 ;  /* 0x000010070e0075a7 */ /* 0x000e24000802017f */
[----:B01----:R-:W-:Y:S05]  /*59d0*/  @!P1 BRA `(.L_x_102) ;  /* 0x0000000c00bc9947 */ /* 0x003fea0003800000 */
.L_x_120:
[----:B0-----:R-:W-:Y:S01]  /*59e0*/  PRMT R7, R19, 0x9910, RZ ;  /* 0x0000991013077816 */ /* 0x001fe200000000ff */
[----:B------:R0:W-:Y:S03]  /*59f0*/  @!P2 SYNCS.ARRIVE.TRANS64 RZ, [R14+URZ], R9 ;  /* 0x000000090effa9a7 */ /* 0x0001e6000800003f */
[----:B------:R-:W-:-:S13]  /*5a00*/  ISETP.NE.AND P1, PT, R7, 0x2, PT ;  /* 0x000000020700780c */ /* 0x000fda0003f25270 */
[----:B0-----:R-:W-:Y:S05]  /*5a10*/  @P1 BRA `(.L_x_103) ;  /* 0x0000000000041947 */ /* 0x001fea0003800000 */
[----:B------:R-:W-:Y:S01]  /*5a20*/  BPT.TRAP 0x1 ;  /* 0x000000040000795c */ /* 0x000fe20000300000 */
.L_x_103:
[----:B------:R-:W-:Y:S05]  /*5a30*/  @P0 BRA `(.L_x_104) ;  /* 0x0000000000040947 */ /* 0x000fea0003800000 */
[----:B------:R-:W-:Y:S01]  /*5a40*/  BPT.TRAP 0x1 ;  /* 0x000000040000795c */ /* 0x000fe20000300000 */
.L_x_104:
[----:B------:R-:W-:Y:S01]  /*5a50*/  R2UR UR56, R15 ;  /* 0x000000000f3872ca */ /* 0x000fe200000e0000 */
[C---:B------:R-:W-:Y:S01]  /*5a60*/  IMAD R15, R6.reuse, 0x10000, R15 ;  /* 0x00010000060f7824 */ /* 0x040fe200078e020f */
[----:B------:R-:W-:Y:S01]  /*5a70*/  R2UR UR10, R21 ;  /* 0x00000000150a72ca */ /* 0x000fe200000e0000 */
[----:B------:R-:W-:Y:S01]  /*5a80*/  UIADD3 UR22, UP0, UR14, 0xf0, URZ ;  /* 0x000000f00e167890 */ /* 0x000fe2000ff1e03f */
[----:B------:R-:W-:Y:S01]  /*5a90*/  R2UR UR16, R6 ;  /* 0x00000000061072ca */ /* 0x000fe200000e0000 */
[----:B------:R-:W-:Y:S01]  /*5aa0*/  VIADD R4, R4, 0xffffffff ;  /* 0xffffffff04047836 */ /* 0x000fe20000000000 */
[----:B------:R-:W-:Y:S01]  /*5ab0*/  R2UR UR32, R15 ;  /* 0x000000000f2072ca */ /* 0x000fe200000e0000 */
[----:B------:R-:W-:Y:S01]  /*5ac0*/  UIADD3.X UR23, URZ, UR15, URZ, UP0, !UPT ;  /* 0x0000000f3f177290 */ /* 0x000fe200087fe43f */
[----:B------:R-:W-:Y:S01]  /*5ad0*/  R2UR UR9, R14 ;  /* 0x000000000e0972ca */ /* 0x000fe200000e0000 */
[----:B------:R-:W-:Y:S01]  /*5ae0*/  UIADD3 UR6, UP1, UR14, 0x1f0, URZ ;  /* 0x000001f00e067890 */ /* 0x000fe2000ff3e03f */
[----:B------:R-:W-:Y:S01]  /*5af0*/  R2UR UR11, R13 ;  /* 0x000000000d0b72ca */ /* 0x000fe200000e0000 */
[----:B------:R-:W-:Y:S01]  /*5b00*/  UMOV UR4, 0x0 ;  /* 0x0000000000047882 */ /* 0x000fe20000000000 */
[----:B------:R-:W-:Y:S01]  /*5b10*/  R2UR UR12, R8 ;  /* 0x00000000080c72ca */ /* 0x000fe200000e0000 */
[----:B------:R-:W-:Y:S01]  /*5b20*/  UIADD3 UR56, UR56, 0x20100, URZ ;  /* 0x0002010038387890 */ /* 0x000fe2000fffe03f */
[----:B------:R-:W-:Y:S01]  /*5b30*/  R2UR UR59, R20 ;  /* 0x00000000143b72ca */ /* 0x000fe200000e0000 */
[----:B------:R-:W-:Y:S01]  /*5b40*/  UIADD3 UR50, UR10, 0x20, URZ ;  /* 0x000000200a327890 */ /* 0x000fe2000fffe03f */
[----:B------:R-:W-:Y:S01]  /*5b50*/  ISETP.GT.AND P3, PT, R4, 0x1, PT ;  /* 0x000000010400780c */ /* 0x000fe20003f64270 */
[----:B------:R-:W-:Y:S01]  /*5b60*/  ULEA UR56, UR16, UR56, 0xf ;  /* 0x0000003810387291 */ /* 0x000fe2000f8e783f */
[----:B------:R-:W-:Y:S01]  /*5b70*/  VIADD R6, R6, 0x1 ;  /* 0x0000000106067836 */ /* 0x000fe20000000000 */
[----:B------:R-:W-:Y:S01]  /*5b80*/  UIADD3 UR8, UR32, 0x100, URZ ;  /* 0x0000010020087890 */ /* 0x000fe2000fffe03f */
[----:B------:R-:W-:Y:S01]  /*5b90*/  VIADD R21, R21, 0x80 ;  /* 0x0000008015157836 */ /* 0x000fe20000000000 */
[----:B------:R-:W-:-:S02]  /*5ba0*/  UIADD3 UR48, UR32, 0x4100, URZ ;  /* 0x0000410020307890 */ /* 0x000fc4000fffe03f */
[----:B------:R-:W-:Y:S01]  /*5bb0*/  UIADD3 UR42, UR10, 0x40, URZ ;  /* 0x000000400a2a7890 */ /* 0x000fe2000fffe03f */
[C---:B------:R-:W-:Y:S01]  /*5bc0*/  ISETP.NE.AND P1, PT, R6.reuse, 0x2, PT ;  /* 0x000000020600780c */ /* 0x040fe20003f25270 */
[----:B------:R-:W-:Y:S02]  /*5bd0*/  UIADD3 UR40, UR32, 0x8100, URZ ;  /* 0x0000810020287890 */ /* 0x000fe4000fffe03f */
[----:B------:R-:W-:Y:S01]  /*5be0*/  UIADD3 UR34, UR10, 0x60, URZ ;  /* 0x000000600a227890 */ /* 0x000fe2000fffe03f */
[----:B------:R-:W-:Y:S01]  /*5bf0*/  SEL R14, RZ, 0x1, P1 ;  /* 0x00000001ff0e7807 */ /* 0x000fe20000800000 */
[----:B------:R-:W-:Y:S01]  /*5c00*/  UIADD3 UR32, UR32, 0xc100, URZ ;  /* 0x0000c10020207890 */ /* 0x000fe2000fffe03f */
[----:B------:R-:W-:Y:S01]  /*5c10*/  SEL R6, R6, RZ, P1 ;  /* 0x000000ff06067207 */ /* 0x000fe20000800000 */
[----:B------:R-:W-:Y:S01]  /*5c20*/  UMOV UR5, 0x10000000 ;  /* 0x1000000000057882 */ /* 0x000fe20000000000 */
[----:B------:R-:W-:Y:S01]  /*5c30*/  UIADD3.X UR7, URZ, UR15, URZ, UP1, !UPT ;  /* 0x0000000f3f077290 */ /* 0x000fe20008ffe43f */
[----:B------:R0:W-:Y:S01]  /*5c40*/  UTMALDG.3D [UR8], [UR22], desc[UR4] ;  /* 0x00000408160075b4 */ /* 0x0001e20008011000 */
[----:B------:R-:W-:Y:S01]  /*5c50*/  UIADD3 UR24, UR56, 0x2000, URZ ;  /* 0x0000200038187890 */ /* 0x000fe2000fffe03f */
[----:B------:R-:W-:Y:S01]  /*5c60*/  LOP3.LUT R5, R5, R14, RZ, 0x3c, !PT ;  /* 0x0000000e05057212 */ /* 0x000fe200078e3cff */
[----:B------:R-:W-:Y:S01]  /*5c70*/  UIADD3 UR16, UR56, 0x4000, URZ ;  /* 0x0000400038107890 */ /* 0x000fe2000fffe03f */
[----:B------:R-:W-:Y:S01]  /*5c80*/  UMOV UR49, UR9 ;  /* 0x0000000900317c82 */ /* 0x000fe20008000000 */
        /* <DEDUP_REMOVED lines=8> */
[----:B------:R1:W-:Y:S01]  /*5d10*/  UTMALDG.3D [UR48], [UR22], desc[UR4] ;  /* 0x00000430160075b4 */ /* 0x0003e20008011000 */
        /* <DEDUP_REMOVED lines=9> */
[----:B0-----:R-:W-:Y:S01]  /*5db0*/  UIADD3 UR8, UR56, 0x6000, URZ ;  /* 0x0000600038087890 */ /* 0x001fe2000fffe03f */
[----:B------:R-:W-:Y:S01]  /*5dc0*/  UMOV UR19, UR59 ;  /* 0x0000003b00137c82 */ /* 0x000fe20008000000 */
[----:B------:R-:W-:Y:S01]  /*5dd0*/  UMOV UR20, UR12 ;  /* 0x0000000c00147c82 */ /* 0x000fe20008000000 */
[----:B------:R-:W-:Y:S01]  /*5de0*/  UMOV UR18, UR42 ;  /* 0x0000002a00127c82 */ /* 0x000fe20008000000 */
[----:B------:R-:W-:Y:S01]  /*5df0*/  UMOV UR11, UR59 ;  /* 0x0000003b000b7c82 */ /* 0x000fe20008000000 */
[----:B------:R1:W-:Y:S01]  /*5e00*/  UTMALDG.3D [UR32], [UR22], desc[UR4] ;  /* 0x00000420160075b4 */ /* 0x0003e20008011000 */
[----:B------:R-:W-:Y:S01]  /*5e10*/  UMOV UR10, UR34 ;  /* 0x00000022000a7c82 */ /* 0x000fe20008000000 */
[----:B------:R1:W-:Y:S01]  /*5e20*/  UTMALDG.3D [UR56], [UR6], desc[UR4] ;  /* 0x00000438060075b4 */ /* 0x0003e20008011000 */
[----:B------:R1:W-:Y:S01]  /*5e30*/  UTMALDG.3D [UR24], [UR6], desc[UR4] ;  /* 0x00000418060075b4 */ /* 0x0003e20008011000 */
[----:B------:R1:W-:Y:S01]  /*5e40*/  UTMALDG.3D [UR16], [UR6], desc[UR4] ;  /* 0x00000410060075b4 */ /* 0x0003e20008011000 */
[----:B------:R1:W-:Y:S02]  /*5e50*/  UTMALDG.3D [UR8], [UR6], desc[UR4] ;  /* 0x00000408060075b4 */ /* 0x0003e40008011000 */
[----:B-1----:R-:W-:Y:S05]  /*5e60*/  @P3 BRA `(.L_x_105) ;  /* 0xfffffff800bc3947 */ /* 0x002fea000383ffff */
.L_x_101:
[----:B------:R-:W-:Y:S05]  /*5e70*/  BSYNC B1 ;  /* 0x0000000000017941 */ /* 0x000fea0003800000 */
.L_x_100:
[----:B------:R-:W-:Y:S01]  /*5e80*/  LOP3.LUT P3, RZ, R11, 0xff, RZ, 0xc0, !PT ;  /* 0x000000ff0bff7812 */ /* 0x000fe2000786c0ff */
[----:B------:R-:W-:Y:S01]  /*5e90*/  IMAD.IADD R3, R12, 0x1, R3 ;  /* 0x000000010c037824 */ /* 0x000fe200078e0203 */
[----:B------:R-:W-:Y:S01]  /*5ea0*/  IADD3 R16, P4, R16, UR38, RZ ;  /* 0x0000002610107c10 */ /* 0x000fe2000ff9e0ff */
[----:B------:R-:W-:Y:S01]  /*5eb0*/  ULDC.64 UR4, c[0x0][0x650] ;  /* 0x0001940000047ab9 */ /* 0x000fe20000000a00 */
[----:B------:R-:W-:Y:S01]  /*5ec0*/  BSSY B1, `(.L_x_106) ;  /* 0x000006c000017945 */ /* 0x000fe20003800000 */
[----:B------:R-:W-:Y:S01]  /*5ed0*/  IMAD.MOV.U32 R13, RZ, RZ, -0x1 ;  /* 0xffffffffff0d7424 */ /* 0x000fe200078e00ff */
[----:B------:R-:W-:Y:S01]  /*5ee0*/  ISETP.GT.U32.AND P1, PT, R3, 0x1, PT ;  /* 0x000000010300780c */ /* 0x000fe20003f24070 */
[----:B------:R-:W-:Y:S01]  /*5ef0*/  IMAD.MOV.U32 R20, RZ, RZ, -0x1 ;  /* 0xffffffffff147424 */ /* 0x000fe200078e00ff */
[----:B------:R-:W-:Y:S01]  /*5f00*/  SHF.R.U32.HI R4, RZ, 0x1, R3 ;  /* 0x00000001ff047819 */ /* 0x000fe20000011603 */
[----:B------:R-:W-:Y:S01]  /*5f10*/  IMAD.MOV.U32 R8, RZ, RZ, -0x1 ;  /* 0xffffffffff087424 */ /* 0x000fe200078e00ff */
[----:B------:R-:W-:-:S02]  /*5f20*/  ISETP.LT.U32.AND P1, PT, R12, 0x2, P1 ;  /* 0x000000020c00780c */ /* 0x000fc40000f21070 */
[----:B------:R-:W-:Y:S01]  /*5f30*/  IADD3.X R17, R17, UR37, RZ, P4, !PT ;  /* 0x0000002511117c10 */ /* 0x000fe2000a7fe4ff */
[----:B------:R-:W0:Y:S01]  /*5f40*/  @P3 S2R R6, SR_CgaCtaId ;  /* 0x0000000000063919 */ /* 0x000e220000008800 */
[----:B------:R-:W-:Y:S02]  /*5f50*/  @P3 MOV R5, 0x400 ;  /* 0x0000040000053802 */ /* 0x000fe40000000f00 */
[----:B------:R-:W-:Y:S02]  /*5f60*/  ISETP.GE.U32.AND P4, PT, R16, UR4, PT ;  /* 0x0000000410007c0c */ /* 0x000fe4000bf86070 */
[----:B------:R-:W-:Y:S02]  /*5f70*/  LOP3.LUT R4, R4, 0x1, RZ, 0xc0, !PT ;  /* 0x0000000104047812 */ /* 0x000fe400078ec0ff */
[----:B------:R-:W-:Y:S02]  /*5f80*/  LOP3.LUT R3, R3, 0x1, RZ, 0xc0, !PT ;  /* 0x0000000103037812 */ /* 0x000fe400078ec0ff */
[----:B------:R-:W-:-:S02]  /*5f90*/  PRMT R11, RZ, 0x7610, R11 ;  /* 0x00007610ff0b7816 */ /* 0x000fc4000000000b */
[----:B0-----:R-:W-:-:S04]  /*5fa0*/  @P3 LEA R5, R6, R5, 0x18 ;  /* 0x0000000506053211 */ /* 0x001fc800078ec0ff */
[----:B------:R0:W-:Y:S01]  /*5fb0*/  @P3 SYNCS.ARRIVE.TRANS64.A1T0 RZ, [R5+URZ+0x38], RZ ;  /* 0x000038ff05ff39a7 */ /* 0x0001e2000810003f */
[----:B------:R-:W-:-:S04]  /*5fc0*/  ISETP.NE.U32.AND P3, PT, R4, 0x1, PT ;  /* 0x000000010400780c */ /* 0x000fc80003f65070 */
[----:B------:R-:W-:Y:S02]  /*5fd0*/  ISETP.GT.U32.AND P3, PT, R12, 0x1, !P3 ;  /* 0x000000010c00780c */ /* 0x000fe40005f64070 */
[----:B0-----:R-:W-:Y:S02]  /*5fe0*/  SEL R5, RZ, 0x1, !P1 ;  /* 0x00000001ff057807 */ /* 0x001fe40004800000 */
[----:B------:R-:W-:Y:S02]  /*5ff0*/  ISETP.GE.U32.AND.EX P1, PT, R17, UR5, PT, P4 ;  /* 0x0000000511007c0c */ /* 0x000fe4000bf26140 */
[----:B------:R-:W-:-:S04]  /*6000*/  SEL R4, RZ, 0x1, !P3 ;  /* 0x00000001ff047807 */ /* 0x000fc80005800000 */
[----:B------:R-:W-:Y:S02]  /*6010*/  LOP3.LUT R0, R4, R0, R5, 0x96, !PT ;  /* 0x0000000004007212 */ /* 0x000fe400078e9605 */
[----:B------:R-:W-:-:S05]  /*6020*/  PRMT R4, RZ, 0x7610, R4 ;  /* 0x00007610ff047816 */ /* 0x000fca0000000004 */
[----:B------:R-:W-:Y:S05]  /*6030*/  @P1 BRA `(.L_x_107) ;  /* 0x0000000400501947 */ /* 0x000fea0003800000 */
[----:B------:R-:W-:Y:S01]  /*6040*/  ULDC.64 UR4, c[0x0][0x628] ;  /* 0x00018a0000047ab9 */ /* 0x000fe20000000a00 */
[----:B------:R-:W0:Y:S01]  /*6050*/  S2R R14, SR_CTAID.X ;  /* 0x00000000000e7919 */ /* 0x000e220000002500 */
[----:B------:R-:W-:Y:S01]  /*6060*/  ISETP.NE.U32.AND P1, PT, RZ, UR4, PT ;  /* 0x00000004ff007c0c */ /* 0x000fe2000bf25070 */
[----:B------:R-:W-:Y:S01]  /*6070*/  ULDC UR7, c[0x0][0x630] ;  /* 0x00018c0000077ab9 */ /* 0x000fe20000000800 */
[----:B------:R-:W-:Y:S01]  /*6080*/  IMAD.MOV.U32 R4, RZ, RZ, R16 ;  /* 0x000000ffff047224 */ /* 0x000fe200078e0010 */
[----:B------:R-:W1:Y:S01]  /*6090*/  S2R R13, SR_CTAID.Y ;  /* 0x00000000000d7919 */ /* 0x000e620000002600 */
[----:B------:R-:W-:Y:S01]  /*60a0*/  ISETP.NE.AND.EX P1, PT, RZ, UR5, PT, P1 ;  /* 0x00000005ff007c0c */ /* 0x000fe2000bf25310 */
[----:B------:R-:W-:-:S12]  /*60b0*/  IMAD.MOV.U32 R5, RZ, RZ, R17 ;  /* 0x000000ffff057224 */ /* 0x000fd800078e0011 */
[----:B------:R-:W-:Y:S05]  /*60c0*/  @!P1 BRA `(.L_x_108) ;  /* 0x0000000000289947 */ /* 0x000fea0003800000 */
[----:B------:R-:W-:Y:S02]  /*60d0*/  ULDC UR6, c[0x0][0x634] ;  /* 0x00018d0000067ab9 */ /* 0x000fe40000000800 */
[----:B------:R-:W-:-:S05]  /*60e0*/  IADD3 R9, P1, R16, UR6, RZ ;  /* 0x0000000610097c10 */ /* 0x000fca000ff3e0ff */
[----:B------:R-:W-:-:S04]  /*60f0*/  IMAD.X R15, RZ, RZ, R17, P1 ;  /* 0x000000ffff0f7224 */ /* 0x000fc800008e0611 */
[----:B------:R-:W-:-:S04]  /*6100*/  IMAD.WIDE.U32 R6, R15, UR4, RZ ;  /* 0x000000040f067c25 */ /* 0x000fc8000f8e00ff */
[----:B------:R-:W-:-:S04]  /*6110*/  IMAD.WIDE.U32 R6, P1, R9, UR5, R6 ;  /* 0x0000000509067c25 */ /* 0x000fc8000f820006 */
[----:B------:R-:W-:-:S04]  /*6120*/  IMAD.WIDE.U32 R8, R9, UR4, RZ ;  /* 0x0000000409087c25 */ /* 0x000fc8000f8e00ff */
[----:B------:R-:W-:Y:S01]  /*6130*/  IMAD.X R5, RZ, RZ, RZ, P1 ;  /* 0x000000ffff057224 */ /* 0x000fe200008e06ff */
[----:B------:R-:W-:Y:S01]  /*6140*/  IADD3 RZ, P1, R9, R6, RZ ;  /* 0x0000000609ff7210 */ /* 0x000fe20007f3e0ff */
[----:B------:R-:W-:-:S04]  /*6150*/  IMAD.MOV.U32 R4, RZ, RZ, R7 ;  /* 0x000000ffff047224 */ /* 0x000fc800078e0007 */
[----:B------:R-:W-:-:S08]  /*6160*/  IMAD.WIDE.U32.X R4, R15, UR5, R4, P1 ;  /* 0x000000050f047c25 */ /* 0x000fd000088e0404 */
.L_x_108:
[--C-:B------:R-:W-:Y:S01]  /*6170*/  SHF.R.U64 R8, R4, UR7, R5.reuse ;  /* 0x0000000704087c19 */ /* 0x100fe20008001205 */
[----:B------:R-:W-:Y:S01]  /*6180*/  ULDC.64 UR4, c[0x0][0x620] ;  /* 0x0001880000047ab9 */ /* 0x000fe20000000a00 */
[----:B------:R-:W-:Y:S01]  /*6190*/  SHF.R.U32.HI R4, RZ, UR7, R5 ;  /* 0x00000007ff047c19 */ /* 0x000fe20008011605 */
[----:B------:R-:W2:Y:S01]  /*61a0*/  LDC R25, c[0x0][0x144] ;  /* 0x00005100ff197b82 */ /* 0x000ea20000000800 */
[----:B------:R-:W-:Y:S01]  /*61b0*/  IADD3 R7, P1, RZ, -R8, RZ ;  /* 0x80000008ff077210 */ /* 0x000fe20007f3e0ff */
[----:B------:R-:W-:Y:S01]  /*61c0*/  ULDC.64 UR8, c[0x0][0x640] ;  /* 0x0001900000087ab9 */ /* 0x000fe20000000a00 */
[----:B0-----:R-:W-:Y:S01]  /*61d0*/  I2FP.F32.U32 R9, R14 ;  /* 0x0000000e00097245 */ /* 0x001fe20000201000 */
[----:B------:R-:W-:Y:S02]  /*61e0*/  ULDC UR6, c[0x0][0x608] ;  /* 0x0001820000067ab9 */ /* 0x000fe40000000800 */
[----:B------:R-:W-:Y:S01]  /*61f0*/  IMAD.X R4, RZ, RZ, ~R4, P1 ;  /* 0x000000ffff047224 */ /* 0x000fe200008e0e04 */
[----:B------:R-:W-:Y:S01]  /*6200*/  ISETP.NE.U32.AND P1, PT, RZ, UR8, PT ;  /* 0x00000008ff007c0c */ /* 0x000fe2000bf25070 */
[----:B------:R-:W0:Y:S02]  /*6210*/  LDC R20, c[0x0][0x148] ;  /* 0x00005200ff147b82 */ /* 0x000e240000000800 */
[----:B------:R-:W-:Y:S01]  /*6220*/  IMAD R6, R4, UR4, RZ ;  /* 0x0000000404067c24 */ /* 0x000fe2000f8e02ff */
[----:B------:R-:W-:Y:S01]  /*6230*/  ISETP.NE.AND.EX P1, PT, RZ, UR9, PT, P1 ;  /* 0x00000009ff007c0c */ /* 0x000fe2000bf25310 */
[----:B------:R-:W-:Y:S01]  /*6240*/  IMAD.WIDE.U32 R4, R7, UR4, R16 ;  /* 0x0000000407047c25 */ /* 0x000fe2000f8e0010 */
[----:B------:R-:W-:-:S03]  /*6250*/  ULDC UR4, c[0x0][0x150] ;  /* 0x0000540000047ab9 */ /* 0x000fc60000000800 */
[----:B------:R-:W-:Y:S02]  /*6260*/  IMAD R7, R7, UR5, R6 ;  /* 0x0000000507077c24 */ /* 0x000fe4000f8e0206 */
[----:B------:R-:W-:Y:S01]  /*6270*/  FMUL R6, R9, UR4 ;  /* 0x0000000409067c20 */ /* 0x000fe20008400000 */
[----:B------:R-:W-:Y:S01]  /*6280*/  ULDC UR4, c[0x0][0x618] ;  /* 0x0001860000047ab9 */ /* 0x000fe20000000800 */
[----:B------:R-:W-:Y:S01]  /*6290*/  ULDC UR5, c[0x0][0x154] ;  /* 0x0000550000057ab9 */ /* 0x000fe20000000800 */
[----:B------:R-:W-:-:S03]  /*62a0*/  IMAD.IADD R5, R5, 0x1, R7 ;  /* 0x0000000105057824 */ /* 0x000fc600078e0207 */
[----:B------:R-:W3:Y:S02]  /*62b0*/  F2I.U32.TRUNC.NTZ R6, R6 ;  /* 0x0000000600067305 */ /* 0x000ee4000020f000 */
[----:B------:R-:W-:Y:S02]  /*62c0*/  SHF.R.U64 R9, R4, UR4, R5 ;  /* 0x0000000404097c19 */ /* 0x000fe40008001205 */
[----:B-1----:R-:W-:-:S05]  /*62d0*/  I2FP.F32.U32 R4, R13 ;  /* 0x0000000d00047245 */ /* 0x002fca0000201000 */
[----:B------:R-:W-:Y:S01]  /*62e0*/  FMUL R22, R4, UR5 ;  /* 0x0000000504167c20 */ /* 0x000fe20008400000 */
[----:B------:R-:W-:Y:S01]  /*62f0*/  SHF.R.U32.HI R4, RZ, UR4, R5 ;  /* 0x00000004ff047c19 */ /* 0x000fe20008011605 */
[----:B------:R-:W-:-:S03]  /*6300*/  ULDC UR4, c[0x0][0x658] ;  /* 0x0001960000047ab9 */ /* 0x000fc60000000800 */
[--C-:B------:R-:W-:Y:S01]  /*6310*/  SHF.R.U64 R21, R9, UR6, R4.reuse ;  /* 0x0000000609157c19 */ /* 0x100fe20008001204 */
[----:B------:R-:W1:Y:S01]  /*6320*/  F2I.U32.TRUNC.NTZ R22, R22 ;  /* 0x0000001600167305 */ /* 0x000e62000020f000 */
[----:B------:R-:W-:Y:S01]  /*6330*/  SHF.R.U32.HI R4, RZ, UR6, R4 ;  /* 0x00000006ff047c19 */ /* 0x000fe20008011604 */
[----:B---3--:R-:W-:-:S03]  /*6340*/  IMAD.MOV R6, RZ, RZ, -R6 ;  /* 0x000000ffff067224 */ /* 0x008fc600078e0a06 */
[----:B------:R-:W-:Y:S01]  /*6350*/  SHF.R.U64 R15, R21, UR4, R4 ;  /* 0x00000004150f7c19 */ /* 0x000fe20008001204 */
[----:B--2---:R-:W-:Y:S01]  /*6360*/  IMAD R14, R25, R6, R14 ;  /* 0x00000006190e7224 */ /* 0x004fe200078e020e */
[----:B------:R-:W-:-:S03]  /*6370*/  SHF.R.U32.HI R23, RZ, UR4, R4 ;  /* 0x00000004ff177c19 */ /* 0x000fc60008011604 */
[----:B------:R-:W-:Y:S02]  /*6380*/  IMAD.MOV.U32 R4, RZ, RZ, R15 ;  /* 0x000000ffff047224 */ /* 0x000fe400078e000f */
[----:B------:R-:W-:Y:S01]  /*6390*/  IMAD.MOV.U32 R5, RZ, RZ, R23 ;  /* 0x000000ffff057224 */ /* 0x000fe200078e0017 */
[----:B-1----:R-:W-:Y:S06]  /*63a0*/  @!P1 BRA `(.L_x_109) ;  /* 0x0000000000289947 */ /* 0x002fec0003800000 */
[----:B------:R-:W-:Y:S02]  /*63b0*/  ULDC UR4, c[0x0][0x64c] ;  /* 0x0001930000047ab9 */ /* 0x000fe40000000800 */
[----:B------:R-:W-:-:S05]  /*63c0*/  IADD3 R5, P1, R15, UR4, RZ ;  /* 0x000000040f057c10 */ /* 0x000fca000ff3e0ff */
[----:B------:R-:W-:-:S04]  /*63d0*/  IMAD.X R23, RZ, RZ, R23, P1 ;  /* 0x000000ffff177224 */ /* 0x000fc800008e0617 */
[----:B------:R-:W-:-:S04]  /*63e0*/  IMAD.WIDE.U32 R6, R23, UR8, RZ ;  /* 0x0000000817067c25 */ /* 0x000fc8000f8e00ff */
[----:B------:R-:W-:-:S04]  /*63f0*/  IMAD.WIDE.U32 R6, P1, R5, UR9, R6 ;  /* 0x0000000905067c25 */ /* 0x000fc8000f820006 */
[----:B------:R-:W-:-:S04]  /*6400*/  IMAD.WIDE.U32 R4, R5, UR8, RZ ;  /* 0x0000000805047c25 */ /* 0x000fc8000f8e00ff */
[----:B------:R-:W-:Y:S01]  /*6410*/  IMAD.MOV.U32 R4, RZ, RZ, R7 ;  /* 0x000000ffff047224 */ /* 0x000fe200078e0007 */
[----:B------:R-:W-:Y:S01]  /*6420*/  IADD3 RZ, P3, R5, R6, RZ ;  /* 0x0000000605ff7210 */ /* 0x000fe20007f7e0ff */
[----:B------:R-:W-:-:S04]  /*6430*/  IMAD.X R5, RZ, RZ, RZ, P1 ;  /* 0x000000ffff057224 */ /* 0x000fc800008e06ff */
[----:B------:R-:W-:-:S08]  /*6440*/  IMAD.WIDE.U32.X R4, R23, UR9, R4, P3 ;  /* 0x0000000917047c25 */ /* 0x000fd000098e0404 */
.L_x_109:
[----:B------:R-:W-:Y:S01]  /*6450*/  ISETP.NE.AND P1, PT, R2, 0x1, PT ;  /* 0x000000010200780c */ /* 0x000fe20003f25270 */
[----:B------:R-:W-:Y:S01]  /*6460*/  ULDC UR4, c[0x0][0x648] ;  /* 0x0001920000047ab9 */ /* 0x000fe20000000800 */
[----:B------:R-:W-:Y:S01]  /*6470*/  LOP3.LUT R21, R21, UR29, RZ, 0xc0, !PT ;  /* 0x0000001d15157c12 */ /* 0x000fe2000f8ec0ff */
[----:B------:R-:W-:Y:S01]  /*6480*/  IMAD.MOV R22, RZ, RZ, -R22 ;  /* 0x000000ffff167224 */ /* 0x000fe200078e0a16 */
[----:B------:R-:W-:Y:S01]  /*6490*/  SHF.R.U64 R4, R4, UR4, R5 ;  /* 0x0000000404047c19 */ /* 0x000fe20008001205 */
[----:B------:R-:W-:Y:S01]  /*64a0*/  ULDC UR4, c[0x0][0x638] ;  /* 0x00018e0000047ab9 */ /* 0x000fe20000000800 */
[----:B------:R-:W-:Y:S01]  /*64b0*/  ULDC UR5, c[0x0][0x610] ;  /* 0x0001840000057ab9 */ /* 0x000fe20000000800 */
[----:B------:R-:W-:Y:S02]  /*64c0*/  IMAD.MOV.U32 R5, RZ, RZ, 0x1 ;  /* 0x00000001ff057424 */ /* 0x000fe400078e00ff */
[----:B------:R-:W-:Y:S02]  /*64d0*/  IMAD.MOV R6, RZ, RZ, -R4 ;  /* 0x000000ffff067224 */ /* 0x000fe400078e0a04 */
[----:B------:R-:W-:Y:S01]  /*64e0*/  IMAD R21, R4, UR21, R21 ;  /* 0x0000001504157c24 */ /* 0x000fe2000f8e0215 */
[----:B------:R-:W-:Y:S01]  /*64f0*/  LOP3.LUT R4, R9, UR13, RZ, 0xc0, !PT ;  /* 0x0000000d09047c12 */ /* 0x000fe2000f8ec0ff */
[----:B0-----:R-:W-:-:S02]  /*6500*/  @P1 IMAD R14, R20, R22, R13 ;  /* 0x00000016140e1224 */ /* 0x001fc400078e020d */
[----:B------:R-:W-:Y:S01]  /*6510*/  IMAD R15, R6, UR4, R15 ;  /* 0x00000004060f7c24 */ /* 0x000fe2000f8e020f */
[----:B------:R-:W-:Y:S01]  /*6520*/  ULDC UR4, c[0x0][0x600] ;  /* 0x0001800000047ab9 */ /* 0x000fe20000000800 */
[----:B------:R-:W-:Y:S02]  /*6530*/  IMAD R14, R21, UR5, R14 ;  /* 0x00000005150e7c24 */ /* 0x000fe4000f8e020e */
[--C-:B------:R-:W-:Y:S01]  /*6540*/  IMAD R15, R15, UR4, R4.reuse ;  /* 0x000000040f0f7c24 */ /* 0x100fe2000f8e0204 */
[----:B------:R-:W-:-:S04]  /*6550*/  PRMT R4, R5, 0x7610, R4 ;  /* 0x0000761005047816 */ /* 0x000fc80000000004 */
[----:B------:R-:W-:Y:S02]  /*6560*/  SEL R20, R15, R14, !P1 ;  /* 0x0000000e0f147207 */ /* 0x000fe40004800000 */
[----:B------:R-:W-:-:S07]  /*6570*/  SEL R13, R14, R15, !P1 ;  /* 0x0000000f0e0d7207 */ /* 0x000fce0004800000 */
.L_x_107:
[----:B------:R-:W-:Y:S05]  /*6580*/  BSYNC B1 ;  /* 0x0000000000017941 */ /* 0x000fea0003800000 */
.L_x_106:
[----:B------:R-:W-:-:S13]  /*6590*/  LOP3.LUT P1, RZ, R4, 0xff, RZ, 0xc0, !PT ;  /* 0x000000ff04ff7812 */ /* 0x000fda000782c0ff */
[----:B------:R-:W-:Y:S05]  /*65a0*/  @P1 BRA `(.L_x_110) ;  /* 0xfffffff000b81947 */ /* 0x000fea000383ffff */
[----:B------:R-:W-:Y:S05]  /*65b0*/  BSYNC B0 ;  /* 0x0000000000007941 */ /* 0x000fea0003800000 */
.L_x_98:
[----:B------:R-:W-:-:S03]  /*65c0*/  UMOV UR4, 0xffffffff ;  /* 0xffffffff00047882 */ /* 0x000fc60000000000 */
[----:B------:R-:W-:Y:S05]  /*65d0*/  BRA.DIV UR4, `(.L_x_111) ;  /* 0x0000000204d07947 */ /* 0x000fea000b800000 */
[----:B------:R-:W-:-:S13]  /*65e0*/  ELECT P6, URZ, PT ;  /* 0x00000000003f782f */ /* 0x000fda00038c0000 */
.L_x_123:
[----:B------:R-:W-:Y:S04]  /*65f0*/  BSSY B0, `(.L_x_112) ;  /* 0x0000019000007945 */ /* 0x000fe80003800000 */
[----:B------:R-:W-:Y:S05]  /*6600*/  @!P6 BRA `(.L_x_113) ;  /* 0x00000000005ce947 */ /* 0x000fea0003800000 */
[----:B------:R-:W-:-:S04]  /*6610*/  LOP3.LUT R18, R18, 0x2, RZ, 0xfc, !PT ;  /* 0x0000000212127812 */ /* 0x000fc800078efcff */
[----:B------:R-:W-:-:S13]  /*6620*/  ISETP.NE.AND P0, PT, R18, 0x3, PT ;  /* 0x000000031200780c */ /* 0x000fda0003f05270 */
[----:B------:R-:W-:Y:S05]  /*6630*/  @!P0 BRA `(.L_x_114) ;  /* 0x0000000000048947 */ /* 0x000fea0003800000 */
[----:B------:R-:W-:Y:S01]  /*6640*/  BPT.TRAP 0x1 ;  /* 0x000000040000795c */ /* 0x000fe20000300000 */
.L_x_114:
[----:B------:R-:W0:Y:S01]  /*6650*/  S2R R5, SR_CgaCtaId ;  /* 0x0000000000057919 */ /* 0x000e220000008800 */
[----:B------:R-:W-:Y:S02]  /*6660*/  MOV R2, 0x400 ;  /* 0x0000040000027802 */ /* 0x000fe40000000f00 */
[----:B------:R-:W-:Y:S02]  /*6670*/  SHF.L.U32 R4, R0, 0x1f, RZ ;  /* 0x0000001f00047819 */ /* 0x000fe400000006ff */
[----:B0-----:R-:W-:-:S05]  /*6680*/  LEA R2, R5, R2, 0x18 ;  /* 0x0000000205027211 */ /* 0x001fca00078ec0ff */
[----:B------:R-:W-:-:S04]  /*6690*/  VIADD R2, R2, 0x10 ;  /* 0x0000001002027836 */ /* 0x000fc80000000000 */
[C---:B------:R-:W-:Y:S02]  /*66a0*/  IMAD R7, R3.reuse, 0x8, R2 ;  /* 0x0000000803077824 */ /* 0x040fe400078e0202 */
[----:B------:R-:W-:Y:S02]  /*66b0*/  VIADD R3, R3, 0x1 ;  /* 0x0000000103037836 */ /* 0x000fe40000000000 */
[----:B------:R-:W0:Y:S03]  /*66c0*/  SYNCS.PHASECHK.TRANS64.TRYWAIT P0, [R7+URZ], R4 ;  /* 0x00000004070075a7 */ /* 0x000e26000800017f */
[----:B------:R-:W-:-:S04]  /*66d0*/  ISETP.NE.AND P1, PT, R3, 0x2, PT ;  /* 0x000000020300780c */ /* 0x000fc80003f25270 */
[----:B------:R-:W-:Y:S02]  /*66e0*/  SEL R5, RZ, 0x1, P1 ;  /* 0x00000001ff057807 */ /* 0x000fe40000800000 */
[----:B------:R-:W-:Y:S02]  /*66f0*/  SEL R3, R3, RZ, P1 ;  /* 0x000000ff03037207 */ /* 0x000fe40000800000 */
[----:B------:R-:W-:Y:S01]  /*6700*/  LOP3.LUT R0, R0, R5, RZ, 0x3c, !PT ;  /* 0x0000000500007212 */ /* 0x000fe200078e3cff */
[----:B0-----:R-:W-:Y:S06]  /*6710*/  @!P0 BRA `(.L_x_115) ;  /* 0x0000000000a08947 */ /* 0x001fec0003800000 */
.L_x_124:
[----:B------:R-:W-:Y:S01]  /*6720*/  IMAD R3, R3, 0x8, R2 ;  /* 0x0000000803037824 */ /* 0x000fe200078e0202 */
[----:B------:R-:W-:-:S07]  /*6730*/  SHF.L.U32 R0, R0, 0x1f, RZ ;  /* 0x0000001f00007819 */ /* 0x000fce00000006ff */
.L_x_116:
[----:B-1----:R1:W2:Y:S02]  /*6740*/  SYNCS.PHASECHK.TRANS64.TRYWAIT P0, [R3+URZ], R0 ;  /* 0x00000000030075a7 */ /* 0x0022a4000800017f */
[----:B--2---:R-:W-:Y:S05]  /*6750*/  @!P0 NANOSLEEP.SYNCS 0x989680 ;  /* 0x009896800000895d */ /* 0x004fea0003900000 */
[----:B------:R-:W2:Y:S02]  /*6760*/  @!P0 SYNCS.PHASECHK.TRANS64 P0, [R3+URZ], R0 ;  /* 0x00000000030085a7 */ /* 0x000ea4000800007f */
[----:B--2---:R-:W-:Y:S05]  /*6770*/  @!P0 BRA `(.L_x_116) ;  /* 0xfffffffc00f08947 */ /* 0x004fea000383ffff */
.L_x_113:
[----:B------:R-:W-:Y:S05]  /*6780*/  BSYNC B0 ;  /* 0x0000000000007941 */ /* 0x000fea0003800000 */
.L_x_112:
[----:B------:R-:W-:Y:S05]  /*6790*/  EXIT ;  /* 0x000000000000794d */ /* 0x000fea0003800000 */
.L_x_17:
[----:B-1----:R1:W2:Y:S02]  /*67a0*/  SYNCS.PHASECHK.TRANS64.TRYWAIT P1, [R3+URZ], R0 ;  /* 0x00000000030075a7 */ /* 0x0022a4000802017f */
[----:B--2---:R-:W-:Y:S05]  /*67b0*/  @!P1 NANOSLEEP.SYNCS 0x989680 ;  /* 0x009896800000995d */ /* 0x004fea0003900000 */
[----:B------:R-:W2:Y:S02]  /*67c0*/  @!P1 SYNCS.PHASECHK.TRANS64 P1, [R3+URZ], R0 ;  /* 0x00000000030095a7 */ /* 0x000ea4000802007f */
[----:B--2---:R-:W-:Y:S05]  /*67d0*/  @!P1 BRA `(.L_x_17) ;  /* 0xfffffffc00f09947 */ /* 0x004fea000383ffff */
[----:B------:R-:W-:Y:S05]  /*67e0*/  BRA `(.L_x_16) ;  /* 0xffffffac00207947 */ /* 0x000fea000383ffff */
.L_x_22:
[----:B-1----:R-:W-:-:S04]  /*67f0*/  IMAD.U32 R4, RZ, RZ, UR4 ;  /* 0x00000004ff047e24 */ /* 0x002fc8000f8e00ff */
[----:B------:R1:W2:Y:S03]  /*6800*/  SYNCS.PHASECHK.TRANS64.TRYWAIT P1, [R4+URZ], R3 ;  /* 0x00000003040075a7 */ /* 0x0002a6000802017f */
[----:B--2---:R-:W-:Y:S05]  /*6810*/  @!P1 NANOSLEEP.SYNCS 0x989680 ;  /* 0x009896800000995d */ /* 0x004fea0003900000 */
[----:B------:R-:W2:Y:S02]  /*6820*/  @!P1 SYNCS.PHASECHK.TRANS64 P1, [R4+URZ], R3 ;  /* 0x00000003040095a7 */ /* 0x000ea4000802007f */
[----:B--2---:R-:W-:Y:S05]  /*6830*/  @!P1 BRA `(.L_x_22) ;  /* 0xfffffffc00ec9947 */ /* 0x004fea000383ffff */
[----:B------:R-:W-:Y:S05]  /*6840*/  BRA `(.L_x_21) ;  /* 0xffffffb400447947 */ /* 0x000fea000383ffff */
.L_x_99:
[----:B------:R-:W-:Y:S01]  /*6850*/  BSSY B1, `(.L_x_117) ;  /* 0x0000006000017945 */ /* 0x000fe20003800000 */
[----:B------:R-:W-:-:S07]  /*6860*/  IMAD.MOV.U32 R15, RZ, RZ, -0x1 ;  /* 0xffffffffff0f7424 */ /* 0x000fce00078e00ff */
[----:B------:R-:W-:Y:S05]  /*6870*/  WARPSYNC.COLLECTIVE R15, `(.L_x_118) ;  /* 0x000000000f0c7348 */ /* 0x000fea0003c00000 */
[----:B------:R-:W-:Y:S02]  /*6880*/  ELECT P6, UR62, PT ;  /* 0x00000000003e782f */ /* 0x000fe400038c0000 */
[----:B------:R-:W-:Y:S01]  /*6890*/  MOV R14, UR62 ;  /* 0x0000003e000e7c02 */ /* 0x000fe20008000f00 */
[----:B------:R-:W-:Y:S10]  /*68a0*/  ENDCOLLECTIVE ;  /* 0x000000000000791b */ /* 0x000ff40003800000 */
.L_x_118:
[----:B------:R-:W-:Y:S05]  /*68b0*/  BSYNC B1 ;  /* 0x0000000000017941 */ /* 0x000fea0003800000 */
.L_x_117:
[----:B------:R-:W-:Y:S05]  /*68c0*/  BRA `(.L_x_119) ;  /* 0xffffffec00fc7947 */ /* 0x000fea000383ffff */
.L_x_102:
[----:B0-----:R0:W1:Y:S02]  /*68d0*/  SYNCS.PHASECHK.TRANS64.TRYWAIT P1, [R14+URZ+0x10], R7 ;  /* 0x000010070e0075a7 */ /* 0x001064000802017f */
[----:B-1----:R-:W-:Y:S05]  /*68e0*/  @!P1 NANOSLEEP.SYNCS 0x989680 ;  /* 0x009896800000995d */ /* 0x002fea0003900000 */
[----:B------:R-:W1:Y:S02]  /*68f0*/  @!P1 SYNCS.PHASECHK.TRANS64 P1, [R14+URZ+0x10], R7 ;  /* 0x000010070e0095a7 */ /* 0x000e64000802007f */
[----:B-1----:R-:W-:Y:S05]  /*6900*/  @!P1 BRA `(.L_x_102) ;  /* 0xfffffffc00f09947 */ /* 0x002fea000383ffff */
[----:B------:R-:W-:Y:S05]  /*6910*/  BRA `(.L_x_120) ;  /* 0xfffffff000307947 */ /* 0x000fea000383ffff */
.L_x_111:
[----:B------:R-:W-:Y:S01]  /*6920*/  BSSY B0, `(.L_x_121) ;  /* 0x0000006000007945 */ /* 0x000fe20003800000 */
[----:B------:R-:W-:-:S07]  /*6930*/  IMAD.MOV.U32 R15, RZ, RZ, -0x1 ;  /* 0xffffffffff0f7424 */ /* 0x000fce00078e00ff */
[----:B------:R-:W-:Y:S05]  /*6940*/  WARPSYNC.COLLECTIVE R15, `(.L_x_122) ;  /* 0x000000000f0c7348 */ /* 0x000fea0003c00000 */
[----:B------:R-:W-:Y:S02]  /*6950*/  ELECT P6, UR62, PT ;  /* 0x00000000003e782f */ /* 0x000fe400038c0000 */
[----:B------:R-:W-:Y:S01]  /*6960*/  MOV R14, UR62 ;  /* 0x0000003e000e7c02 */ /* 0x000fe20008000f00 */
[----:B------:R-:W-:Y:S10]  /*6970*/  ENDCOLLECTIVE ;  /* 0x000000000000791b */ /* 0x000ff40003800000 */
.L_x_122:
[----:B------:R-:W-:Y:S05]  /*6980*/  BSYNC B0 ;  /* 0x0000000000007941 */ /* 0x000fea0003800000 */
.L_x_121:
[----:B------:R-:W-:Y:S05]  /*6990*/  BRA `(.L_x_123) ;  /* 0xfffffffc00147947 */ /* 0x000fea000383ffff */
.L_x_115:
[----:B0-----:R0:W1:Y:S02]  /*69a0*/  SYNCS.PHASECHK.TRANS64.TRYWAIT P0, [R7+URZ], R4 ;  /* 0x00000004070075a7 */ /* 0x001064000800017f */
[----:B-1----:R-:W-:Y:S05]  /*69b0*/  @!P0 NANOSLEEP.SYNCS 0x989680 ;  /* 0x009896800000895d */ /* 0x002fea0003900000 */
[----:B------:R-:W1:Y:S02]  /*69c0*/  @!P0 SYNCS.PHASECHK.TRANS64 P0, [R7+URZ], R4 ;  /* 0x00000004070085a7 */ /* 0x000e64000800007f */
[----:B-1----:R-:W-:Y:S05]  /*69d0*/  @!P0 BRA `(.L_x_115) ;  /* 0xfffffffc00f08947 */ /* 0x002fea000383ffff */
[----:B------:R-:W-:Y:S05]  /*69e0*/  BRA `(.L_x_124) ;  /* 0xfffffffc004c7947 */ /* 0x000fea000383ffff */
.L_x_125:
[----:B------:R-:W-:-:S00]  /*69f0*/  BRA `(.L_x_125) ;  /* 0xfffffffc00fc7947 */ /* 0x000fc0000383ffff */
[----:B------:R-:W-:-:S00]  /*6a00*/  NOP ;  /* 0x0000000000007918 */ /* 0x000fc00000000000 */
[----:B------:R-:W-:-:S00]  /*6a10*/  NOP ;  /* 0x0000000000007918 */ /* 0x000fc00000000000 */
[----:B------:R-:W-:-:S00]  /*6a20*/  NOP ;  /* 0x0000000000007918 */ /* 0x000fc00000000000 */
[----:B------:R-:W-:-:S00]  /*6a30*/  NOP ;  /* 0x0000000000007918 */ /* 0x000fc00000000000 */
[----:B------:R-:W-:-:S00]  /*6a40*/  NOP ;  /* 0x0000000000007918 */ /* 0x000fc00000000000 */
[----:B------:R-:W-:-:S00]  /*6a50*/  NOP ;  /* 0x0000000000007918 */ /* 0x000fc00000000000 */
[----:B------:R-:W-:-:S00]  /*6a60*/  NOP ;  /* 0x0000000000007918 */ /* 0x000fc00000000000 */
[----:B------:R-:W-:-:S00]  /*6a70*/  NOP ;  /* 0x0000000000007918 */ /* 0x000fc00000000000 */
.L_x_126:


//--------------------- .nv.global.init           --------------------------
	.section	.nv.global.init,"aw",@progbits
.nv.global.init:
	.type		$str$22,@object
	.size		$str$22,($str$23 - $str$22)
$str$22:
        /*0000*/ 	.byte	0x6b, 0x5f, 0x74, 0x69, 0x6c, 0x65, 0x5f, 0x63, 0x6f, 0x75, 0x6e, 0x74, 0x20, 0x3e, 0x3d, 0x20
        /*0010*/ 	.byte	0x31, 0x00
	.type		$str$23,@object
	.size		$str$23,(__unnamed_1 - $str$23)
$str$23:
        /*0012*/ 	.byte	0x2f, 0x74, 0x6d, 0x70, 0x2f, 0x63, 0x75, 0x74, 0x6c, 0x61, 0x73, 0x73, 0x5f, 0x73, 0x77, 0x65
        /*0022*/ 	.byte	0x65, 0x70, 0x5f, 0x73, 0x72, 0x63, 0x2f, 0x69, 0x6e, 0x63, 0x6c, 0x75, 0x64, 0x65, 0x2f, 0x63
        /*0032*/ 	.byte	0x75, 0x74, 0x6c, 0x61, 0x73, 0x73, 0x2f, 0x67, 0x65, 0x6d, 0x6d, 0x2f, 0x63, 0x6f, 0x6c, 0x6c
        /*0042*/ 	.byte	0x65, 0x63, 0x74, 0x69, 0x76, 0x65, 0x2f, 0x73, 0x6d, 0x39, 0x30, 0x5f, 0x6d, 0x6d, 0x61, 0x5f
        /*0052*/ 	.byte	0x74, 0x6d, 0x61, 0x5f, 0x67, 0x6d, 0x6d, 0x61, 0x5f, 0x73, 0x73, 0x5f, 0x77, 0x61, 0x72, 0x70
        /*0062*/ 	.byte	0x73, 0x70, 0x65, 0x63, 0x69, 0x61, 0x6c, 0x69, 0x7a, 0x65, 0x64, 0x2e, 0x68, 0x70, 0x70, 0x00
	.type		__unnamed_1,@object
	.size		__unnamed_1,(.L_0 - __unnamed_1)
__unnamed_1:
        /*0072*/ 	.byte	0x76, 0x6f, 0x69, 0x64, 0x20, 0x63, 0x75, 0x74, 0x6c, 0x61, 0x73, 0x73, 0x3a, 0x3a, 0x67, 0x65
        /* <DEDUP_REMOVED lines=176> */
        /*0b82*/ 	.byte	0x65, 0x3a, 0x3a, 0x69, 0x64, 0x65, 0x6e, 0x74, 0x69, 0x74, 0x79, 0x5d, 0x00
.L_0:


//--------------------- .nv.shared._ZN7cutlass13device_kernelINS_4gemm6kernel13GemmUniversalIN4cute5tupleIJiiiiEEENS1_10collective13CollectiveMmaINS1_34MainloopSm90TmaGmmaWarpSpecializedILi2ENS5_IJNS4_1CILi1EEESB_SB_EEENS1_35KernelTmaWarpSpecializedCooperativeEEENS5_IJNSA_ILi128EEENSA_ILi64EEESF_EEENS_10tfloat32_tENS5_IJlSB_lEEESI_SJ_NS4_8TiledMMAINS4_8MMA_AtomIJNS4_4SM904GMMA29MMA_64x64x8_F32TF32TF32_SS_TNILNSN_7ScaleInE1ELSP_1EEEEEENS4_6LayoutINS5_IJNSA_ILi2EEESB_SB_EEENS5_IJSB_NSA_ILi0EEESV_EEEEENS5_IJNS4_10UnderscoreESY_SY_EEEEENS4_13SM90_TMA_LOADENS4_14ComposedLayoutINS4_7SwizzleILi3ELi4ELi3EEENS4_18smem_ptr_flag_bitsILi32EEENSS_INS5_IJNSA_ILi8EEENSA_ILi32EEEEEENS5_IJS18_SB_EEEEEEEvNS4_8identityES11_S1C_vS1D_EENS_8epilogue10collective6detail29Sm90TmaWarpSpecializedAdapterINS1G_15DefaultEpilogueISI_SJ_SJ_NS1F_6thread17LinearCombinationISI_Li1EffLNS1K_9ScaleType4KindE0ELNS_15FloatRoundStyleE2ESI_EENS1_15EpilogueDefaultEEEEEvvEEEEvNT_6ParamsE --------------------------
	.section	.nv.shared._ZN7cutlass13device_kernelINS_4gemm6kernel13GemmUniversalIN4cute5tupleIJiiiiEEENS1_10collective13CollectiveMmaINS1_34MainloopSm90TmaGmmaWarpSpecializedILi2ENS5_IJNS4_1CILi1EEESB_SB_EEENS1_35KernelTmaWarpSpecializedCooperativeEEENS5_IJNSA_ILi128EEENSA_ILi64EEESF_EEENS_10tfloat32_tENS5_IJlSB_lEEESI_SJ_NS4_8TiledMMAINS4_8MMA_AtomIJNS4_4SM904GMMA29MMA_64x64x8_F32TF32TF32_SS_TNILNSN_7ScaleInE1ELSP_1EEEEEENS4_6LayoutINS5_IJNSA_ILi2EEESB_SB_EEENS5_IJSB_NSA_ILi0EEESV_EEEEENS5_IJNS4_10UnderscoreESY_SY_EEEEENS4_13SM90_TMA_LOADENS4_14ComposedLayoutINS4_7SwizzleILi3ELi4ELi3EEENS4_18smem_ptr_flag_bitsILi32EEENSS_INS5_IJNSA_ILi8EEENSA_ILi32EEEEEENS5_IJS18_SB_EEEEEEEvNS4_8identityES11_S1C_vS1D_EENS_8epilogue10collective6detail29Sm90TmaWarpSpecializedAdapterINS1G_15DefaultEpilogueISI_SJ_SJ_NS1F_6thread17LinearCombinationISI_Li1EffLNS1K_9ScaleType4KindE0ELNS_15FloatRoundStyleE2ESI_EENS1_15EpilogueDefaultEEEEEvvEEEEvNT_6ParamsE,"aw",@nobits
	.sectionflags	@""
	.align	16
	.zero		1024


//--------------------- .nv.shared.reserved.0     --------------------------
	.section	.nv.shared.reserved.0,"aw",@nobits
	.weak		__nv_reservedSMEM_offset_0_alias
	.size		__nv_reservedSMEM_offset_0_alias, 0, 0
	.other		__nv_reservedSMEM_offset_0_alias,@"STO_CUDA_RESERVED_SHARED STV_DEFAULT"
__nv_reservedSMEM_offset_0_alias:
	.zero		0


//--------------------- .nv.global                --------------------------
	.section	.nv.global,"aw",@nobits
.nv.global:
	.type		_ZN40_INTERNAL_58e22180_4_k_cu_c988e2a3_308164cute1_E,@object
	.size		_ZN40_INTERNAL_58e22180_4_k_cu_c988e2a3_308164cute1_E,(_ZN40_INTERNAL_58e22180_4_k_cu_c988e2a3_308164cuda3std3__45__cpo6cbeginE - _ZN40_INTERNAL_58e22180_4_k_cu_c988e2a3_308164cute1_E)
_ZN40_INTERNAL_58e22180_4_k_cu_c988e2a3_308164cute1_E:
	.zero		1
	.type		_ZN40_INTERNAL_58e22180_4_k_cu_c988e2a3_308164cuda3std3__45__cpo6cbeginE,@object
	.size		_ZN40_INTERNAL_58e22180_4_k_cu_c988e2a3_308164cuda3std3__45__cpo6cbeginE,(_ZN40_INTERNAL_58e22180_4_k_cu_c988e2a3_308164cuda3std3__48in_placeE - _ZN40_INTERNAL_58e22180_4_k_cu_c988e2a3_308164cuda3std3__45__cpo6cbeginE)
_ZN40_INTERNAL_58e22180_4_k_cu_c988e2a3_308164cuda3std3__45__cpo6cbeginE:
	.zero		1
	.type		_ZN40_INTERNAL_58e22180_4_k_cu_c988e2a3_308164cuda3std3__48in_placeE,@object
	.size		_ZN40_INTERNAL_58e22180_4_k_cu_c988e2a3_308164cuda3std3__48in_placeE,(_ZN40_INTERNAL_58e22180_4_k_cu_c988e2a3_308164cuda3std6ranges3__45__cpo9iter_moveE - _ZN40_INTERNAL_58e22180_4_k_cu_c988e2a3_308164cuda3std3__48in_placeE)
_ZN40_INTERNAL_58e22180_4_k_cu_c988e2a3_308164cuda3std3__48in_placeE:
	.zero		1
	.type		_ZN40_INTERNAL_58e22180_4_k_cu_c988e2a3_308164cuda3std6ranges3__45__cpo9iter_moveE,@object
	.size		_ZN40_INTERNAL_58e22180_4_k_cu_c988e2a3_308164cuda3std6ranges3__45__cpo9iter_moveE,(_ZN40_INTERNAL_58e22180_4_k_cu_c988e2a3_308164cuda3std3__45__cpo5beginE - _ZN40_INTERNAL_58e22180_4_k_cu_c988e2a3_308164cuda3std6ranges3__45__cpo9iter_moveE)
_ZN40_INTERNAL_58e22180_4_k_cu_c988e2a3_308164cuda3std6ranges3__45__cpo9iter_moveE:
	.zero		1
	.type		_ZN40_INTERNAL_58e22180_4_k_cu_c988e2a3_308164cuda3std3__45__cpo5beginE,@object
	.size		_ZN40_INTERNAL_58e22180_4_k_cu_c988e2a3_308164cuda3std3__45__cpo5beginE,(_ZN40_INTERNAL_58e22180_4_k_cu_c988e2a3_308164cuda3std3__442_GLOBAL__N__58e22180_4_k_cu_c988e2a3_308166ignoreE - _ZN40_INTERNAL_58e22180_4_k_cu_c988e2a3_308164cuda3std3__45__cpo5beginE)
_ZN40_INTERNAL_58e22180_4_k_cu_c988e2a3_308164cuda3std3__45__cpo5beginE:
	.zero		1
	.type		_ZN40_INTERNAL_58e22180_4_k_cu_c988e2a3_308164cuda3std3__442_GLOBAL__N__58e22180_4_k_cu_c988e2a3_308166ignoreE,@object
	.size		_ZN40_INTERNAL_58e22180_4_k_cu_c988e2a3_308164cuda3std3__442_GLOBAL__N__58e22180_4_k_cu_c988e2a3_308166ignoreE,(_ZN40_INTERNAL_58e22180_4_k_cu_c988e2a3_308164cute7productE - _ZN40_INTERNAL_58e22180_4_k_cu_c988e2a3_308164cuda3std3__442_GLOBAL__N__58e22180_4_k_cu_c988e2a3_308166ignoreE)
_ZN40_INTERNAL_58e22180_4_k_cu_c988e2a3_308164cuda3std3__442_GLOBAL__N__58e22180_4_k_cu_c988e2a3_308166ignoreE:
	.zero		1
	.type		_ZN40_INTERNAL_58e22180_4_k_cu_c988e2a3_308164cute7productE,@object
	.size		_ZN40_INTERNAL_58e22180_4_k_cu_c988e2a3_308164cute7productE,(_ZN40_INTERNAL_58e22180_4_k_cu_c988e2a3_308164cuda3std3__45__cpo3endE - _ZN40_INTERNAL_58e22180_4_k_cu_c988e2a3_308164cute7productE)
_ZN40_INTERNAL_58e22180_4_k_cu_c988e2a3_308164cute7productE:
	.zero		1
	.type		_ZN40_INTERNAL_58e22180_4_k_cu_c988e2a3_308164cuda3std3__45__cpo3endE,@object
	.size		_ZN40_INTERNAL_58e22180_4_k_cu_c988e2a3_308164cuda3std3__45__cpo3endE,(_ZN40_INTERNAL_58e22180_4_k_cu_c988e2a3_308164cuda3std3__419piecewise_constructE - _ZN40_INTERNAL_58e22180_4_k_cu_c988e2a3_308164cuda3std3__45__cpo3endE)
_ZN40_INTERNAL_58e22180_4_k_cu_c988e2a3_308164cuda3std3__45__cpo3endE:
	.zero		1
	.type		_ZN40_INTERNAL_58e22180_4_k_cu_c988e2a3_308164cuda3std3__419piecewise_constructE,@object
	.size		_ZN40_INTERNAL_58e22180_4_k_cu_c988e2a3_308164cuda3std3__419piecewise_constructE,(_ZN40_INTERNAL_58e22180_4_k_cu_c988e2a3_308164cuda3std3__45__cpo4cendE - _ZN40_INTERNAL_58e22180_4_k_cu_c988e2a3_308164cuda3std3__419piecewise_constructE)
_ZN40_INTERNAL_58e22180_4_k_cu_c988e2a3_308164cuda3std3__419piecewise_constructE:
	.zero		1
	.type		_ZN40_INTERNAL_58e22180_4_k_cu_c988e2a3_308164cuda3std3__45__cpo4cendE,@object
	.size		_ZN40_INTERNAL_58e22180_4_k_cu_c988e2a3_308164cuda3std3__45__cpo4cendE,(_ZN40_INTERNAL_58e22180_4_k_cu_c988e2a3_308164cuda3std6ranges3__45__cpo4swapE - _ZN40_INTERNAL_58e22180_4_k_cu_c988e2a3_308164cuda3std3__45__cpo4cendE)
_ZN40_INTERNAL_58e22180_4_k_cu_c988e2a3_308164cuda3std3__45__cpo4cendE:
	.zero		1
	.type		_ZN40_INTERNAL_58e22180_4_k_cu_c988e2a3_308164cuda3std6ranges3__45__cpo4swapE,@object
	.size		_ZN40_INTERNAL_58e22180_4_k_cu_c988e2a3_308164cuda3std6ranges3__45__cpo4swapE,(.L_8 - _ZN40_INTERNAL_58e22180_4_k_cu_c988e2a3_308164cuda3std6ranges3__45__cpo4swapE)
_ZN40_INTERNAL_58e22180_4_k_cu_c988e2a3_308164cuda3std6ranges3__45__cpo4swapE:
	.zero		1
.L_8:


//--------------------- .nv.constant0._ZN7cutlass13device_kernelINS_4gemm6kernel13GemmUniversalIN4cute5tupleIJiiiiEEENS1_10collective13CollectiveMmaINS1_34MainloopSm90TmaGmmaWarpSpecializedILi2ENS5_IJNS4_1CILi1EEESB_SB_EEENS1_35KernelTmaWarpSpecializedCooperativeEEENS5_IJNSA_ILi128EEENSA_ILi64EEESF_EEENS_10tfloat32_tENS5_IJlSB_lEEESI_SJ_NS4_8TiledMMAINS4_8MMA_AtomIJNS4_4SM904GMMA29MMA_64x64x8_F32TF32TF32_SS_TNILNSN_7ScaleInE1ELSP_1EEEEEENS4_6LayoutINS5_IJNSA_ILi2EEESB_SB_EEENS5_IJSB_NSA_ILi0EEESV_EEEEENS5_IJNS4_10UnderscoreESY_SY_EEEEENS4_13SM90_TMA_LOADENS4_14ComposedLayoutINS4_7SwizzleILi3ELi4ELi3EEENS4_18smem_ptr_flag_bitsILi32EEENSS_INS5_IJNSA_ILi8EEENSA_ILi32EEEEEENS5_IJS18_SB_EEEEEEEvNS4_8identityES11_S1C_vS1D_EENS_8epilogue10collective6detail29Sm90TmaWarpSpecializedAdapterINS1G_15DefaultEpilogueISI_SJ_SJ_NS1F_6thread17LinearCombinationISI_Li1EffLNS1K_9ScaleType4KindE0ELNS_15FloatRoundStyleE2ESI_EENS1_15EpilogueDefaultEEEEEvvEEEEvNT_6ParamsE --------------------------
	.section	.nv.constant0._ZN7cutlass13device_kernelINS_4gemm6kernel13GemmUniversalIN4cute5tupleIJiiiiEEENS1_10collective13CollectiveMmaINS1_34MainloopSm90TmaGmmaWarpSpecializedILi2ENS5_IJNS4_1CILi1EEESB_SB_EEENS1_35KernelTmaWarpSpecializedCooperativeEEENS5_IJNSA_ILi128EEENSA_ILi64EEESF_EEENS_10tfloat32_tENS5_IJlSB_lEEESI_SJ_NS4_8TiledMMAINS4_8MMA_AtomIJNS4_4SM904GMMA29MMA_64x64x8_F32TF32TF32_SS_TNILNSN_7ScaleInE1ELSP_1EEEEEENS4_6LayoutINS5_IJNSA_ILi2EEESB_SB_EEENS5_IJSB_NSA_ILi0EEESV_EEEEENS5_IJNS4_10UnderscoreESY_SY_EEEEENS4_13SM90_TMA_LOADENS4_14ComposedLayoutINS4_7SwizzleILi3ELi4ELi3EEENS4_18smem_ptr_flag_bitsILi32EEENSS_INS5_IJNSA_ILi8EEENSA_ILi32EEEEEENS5_IJS18_SB_EEEEEEEvNS4_8identityES11_S1C_vS1D_EENS_8epilogue10collective6detail29Sm90TmaWarpSpecializedAdapterINS1G_15DefaultEpilogueISI_SJ_SJ_NS1F_6thread17LinearCombinationISI_Li1EffLNS1K_9ScaleType4KindE0ELNS_15FloatRoundStyleE2ESI_EENS1_15EpilogueDefaultEEEEEvvEEEEvNT_6ParamsE,"a",@progbits
	.sectionflags	@""
	.align	4
.nv.constant0._ZN7cutlass13device_kernelINS_4gemm6kernel13GemmUniversalIN4cute5tupleIJiiiiEEENS1_10collective13CollectiveMmaINS1_34MainloopSm90TmaGmmaWarpSpecializedILi2ENS5_IJNS4_1CILi1EEESB_SB_EEENS1_35KernelTmaWarpSpecializedCooperativeEEENS5_IJNSA_ILi128EEENSA_ILi64EEESF_EEENS_10tfloat32_tENS5_IJlSB_lEEESI_SJ_NS4_8TiledMMAINS4_8MMA_AtomIJNS4_4SM904GMMA29MMA_64x64x8_F32TF32TF32_SS_TNILNSN_7ScaleInE1ELSP_1EEEEEENS4_6LayoutINS5_IJNSA_ILi2EEESB_SB_EEENS5_IJSB_NSA_ILi0EEESV_EEEEENS5_IJNS4_10UnderscoreESY_SY_EEEEENS4_13SM90_TMA_LOADENS4_14ComposedLayoutINS4_7SwizzleILi3ELi4ELi3EEENS4_18smem_ptr_flag_bitsILi32EEENSS_INS5_IJNSA_ILi8EEENSA_ILi32EEEEEENS5_IJS18_SB_EEEEEEEvNS4_8identityES11_S1C_vS1D_EENS_8epilogue10collective6detail29Sm90TmaWarpSpecializedAdapterINS1G_15DefaultEpilogueISI_SJ_SJ_NS1F_6thread17LinearCombinationISI_Li1EffLNS1K_9ScaleType4KindE0ELNS_15FloatRoundStyleE2ESI_EENS1_15EpilogueDefaultEEEEEvvEEEEvNT_6ParamsE:
	.zero		1664


//--------------------- SYMBOLS --------------------------

	.type		.nv.reservedSmem.offset0,@object
	.size		.nv.reservedSmem.offset0,0x4
	.type		__assertfail,@function
